	.target	sm_90a

	.elftype	@"ET_EXEC"


//--------------------- .note.nv.tkinfo           --------------------------
	.section	.note.nv.tkinfo,"",@"SHT_NOTE"
	.sectionflags	@"SHF_NOTE_NV_TKINFO"
	.tkinfo
        /*0018*/ 	.word	0x00000002
        /*0030*/ 	.string	""
        /*0030*/ 	.string	"ptxas"
        /*0030*/ 	.string	"Cuda compilation tools, release 13.0, V13.0.88"
        /*0030*/ 	.string	"Build cuda_13.0.r13.0/compiler.36424714_0"
        /*0030*/ 	.string	"-arch sm_90a -m 64 "



//--------------------- .note.nv.cuinfo           --------------------------
	.section	.note.nv.cuinfo,"",@"SHT_NOTE"
	.sectionflags	@"SHF_NOTE_NV_CUINFO"
        /*0018*/ 	.short	0x0002
        /*001a*/ 	.short	0x005a
        /*001c*/ 	.short	0x0082
	.zero		2


//--------------------- .nv.info                  --------------------------
	.section	.nv.info,"",@"SHT_CUDA_INFO"
	.align	4


	//----- nvinfo : EIATTR_REGCOUNT
	.align		4
        /*0000*/ 	.byte	0x04, 0x2f
        /*0002*/ 	.short	(.L_12 - .L_11)
	.align		4
.L_11:
        /*0004*/ 	.word	index@(_ZN7cutlass13device_kernelIN5flash19enable_sm80_to_sm89INS1_16FlashAttnFwdSm80INS1_25CollectiveMainloopFwdSm80ILi8ELi1ELb1EN4cute5tupleIJNS5_1CILi128EEENS7_ILi112EEES8_EEELi128ENS_6half_tEfNS_4arch4Sm80ELb1ELb0ELb0ELb1ELb1ELb1ELb1ELb1EEENS1_21CollectiveEpilogueFwdINS6_IJS8_S8_S9_EEENS6_IJNS7_ILi1EEESH_SH_EEESB_SD_Li256ELb1ELb1ELb1ELb0EEENS1_36VarlenDynamicPersistentTileSchedulerILi128ELi112ELi256ELi256ELb1ELb1ELb0ELb1ELb1ELb1EEEEEEEEEvNT_6ParamsE)
        /*0008*/ 	.word	0x00000004


	//----- nvinfo : EIATTR_FRAME_SIZE
	.align		4
.L_12:
        /*000c*/ 	.byte	0x04, 0x11
        /*000e*/ 	.short	(.L_14 - .L_13)
	.align		4
.L_13:
        /*0010*/ 	.word	index@(_ZN7cutlass13device_kernelIN5flash19enable_sm80_to_sm89INS1_16FlashAttnFwdSm80INS1_25CollectiveMainloopFwdSm80ILi8ELi1ELb1EN4cute5tupleIJNS5_1CILi128EEENS7_ILi112EEES8_EEELi128ENS_6half_tEfNS_4arch4Sm80ELb1ELb0ELb0ELb1ELb1ELb1ELb1ELb1EEENS1_21CollectiveEpilogueFwdINS6_IJS8_S8_S9_EEENS6_IJNS7_ILi1EEESH_SH_EEESB_SD_Li256ELb1ELb1ELb1ELb0EEENS1_36VarlenDynamicPersistentTileSchedulerILi128ELi112ELi256ELi256ELb1ELb1ELb0ELb1ELb1ELb1EEEEEEEEEvNT_6ParamsE)
        /*0014*/ 	.word	0x00000000


	//----- nvinfo : EIATTR_REGCOUNT
	.align		4
.L_14:
        /*0018*/ 	.byte	0x04, 0x2f
        /*001a*/ 	.short	(.L_16 - .L_15)
	.align		4
.L_15:
        /*001c*/ 	.word	index@(_ZN7cutlass13device_kernelIN5flash19enable_sm80_to_sm89INS1_16FlashAttnFwdSm80INS1_25CollectiveMainloopFwdSm80ILi8ELi1ELb1EN4cute5tupleIJNS5_1CILi128EEENS7_ILi112EEES8_EEELi128ENS_6half_tEfNS_4arch4Sm80ELb1ELb0ELb0ELb1ELb1ELb0ELb1ELb1EEENS1_21CollectiveEpilogueFwdINS6_IJS8_S8_S9_EEENS6_IJNS7_ILi1EEESH_SH_EEESB_SD_Li256ELb1ELb1ELb1ELb0EEENS1_36VarlenDynamicPersistentTileSchedulerILi128ELi112ELi256ELi256ELb1ELb1ELb0ELb1ELb1ELb1EEEEEEEEEvNT_6ParamsE)
        /*0020*/ 	.word	0x00000004


	//----- nvinfo : EIATTR_FRAME_SIZE
	.align		4
.L_16:
        /*0024*/ 	.byte	0x04, 0x11
        /*0026*/ 	.short	(.L_18 - .L_17)
	.align		4
.L_17:
        /*0028*/ 	.word	index@(_ZN7cutlass13device_kernelIN5flash19enable_sm80_to_sm89INS1_16FlashAttnFwdSm80INS1_25CollectiveMainloopFwdSm80ILi8ELi1ELb1EN4cute5tupleIJNS5_1CILi128EEENS7_ILi112EEES8_EEELi128ENS_6half_tEfNS_4arch4Sm80ELb1ELb0ELb0ELb1ELb1ELb0ELb1ELb1EEENS1_21CollectiveEpilogueFwdINS6_IJS8_S8_S9_EEENS6_IJNS7_ILi1EEESH_SH_EEESB_SD_Li256ELb1ELb1ELb1ELb0EEENS1_36VarlenDynamicPersistentTileSchedulerILi128ELi112ELi256ELi256ELb1ELb1ELb0ELb1ELb1ELb1EEEEEEEEEvNT_6ParamsE)
        /*002c*/ 	.word	0x00000000


	//----- nvinfo : EIATTR_REGCOUNT
	.align		4
.L_18:
        /*0030*/ 	.byte	0x04, 0x2f
        /*0032*/ 	.short	(.L_20 - .L_19)
	.align		4
.L_19:
        /*0034*/ 	.word	index@(_ZN7cutlass13device_kernelIN5flash19enable_sm80_to_sm89INS1_16FlashAttnFwdSm80INS1_25CollectiveMainloopFwdSm80ILi4ELi1ELb0EN4cute5tupleIJNS5_1CILi128EEENS7_ILi64EEES8_EEELi128ENS_6half_tEfNS_4arch4Sm80ELb1ELb0ELb0ELb0ELb1ELb0ELb1ELb1EEENS1_21CollectiveEpilogueFwdINS6_IJS8_S8_S9_EEENS6_IJNS7_ILi1EEESH_SH_EEESB_SD_Li128ELb0ELb1ELb1ELb0EEENS1_30DynamicPersistentTileSchedulerILi128ELi128ELb1ELb1ELb0EEEEEEEEEvNT_6ParamsE)
        /*0038*/ 	.word	0x00000004


	//----- nvinfo : EIATTR_FRAME_SIZE
	.align		4
.L_20:
        /*003c*/ 	.byte	0x04, 0x11
        /*003e*/ 	.short	(.L_22 - .L_21)
	.align		4
.L_21:
        /*0040*/ 	.word	index@(_ZN7cutlass13device_kernelIN5flash19enable_sm80_to_sm89INS1_16FlashAttnFwdSm80INS1_25CollectiveMainloopFwdSm80ILi4ELi1ELb0EN4cute5tupleIJNS5_1CILi128EEENS7_ILi64EEES8_EEELi128ENS_6half_tEfNS_4arch4Sm80ELb1ELb0ELb0ELb0ELb1ELb0ELb1ELb1EEENS1_21CollectiveEpilogueFwdINS6_IJS8_S8_S9_EEENS6_IJNS7_ILi1EEESH_SH_EEESB_SD_Li128ELb0ELb1ELb1ELb0EEENS1_30DynamicPersistentTileSchedulerILi128ELi128ELb1ELb1ELb0EEEEEEEEEvNT_6ParamsE)
        /*0044*/ 	.word	0x00000000


	//----- nvinfo : EIATTR_REGCOUNT
	.align		4
.L_22:
        /*0048*/ 	.byte	0x04, 0x2f
        /*004a*/ 	.short	(.L_24 - .L_23)
	.align		4
.L_23:
        /*004c*/ 	.word	index@(_ZN7cutlass13device_kernelIN5flash19enable_sm80_to_sm89INS1_16FlashAttnFwdSm80INS1_25CollectiveMainloopFwdSm80ILi8ELi1ELb1EN4cute5tupleIJNS5_1CILi128EEENS7_ILi96EEES8_EEELi128ENS_6half_tEfNS_4arch4Sm80ELb0ELb1ELb0ELb1ELb1ELb1ELb1ELb1EEENS1_21CollectiveEpilogueFwdINS6_IJS8_S8_S9_EEENS6_IJNS7_ILi1EEESH_SH_EEESB_SD_Li256ELb1ELb1ELb1ELb0EEENS1_36VarlenDynamicPersistentTileSchedulerILi128ELi96ELi256ELi256ELb1ELb1ELb0ELb1ELb0ELb1EEEEEEEEEvNT_6ParamsE)
        /*0050*/ 	.word	0x00000004


	//----- nvinfo : EIATTR_FRAME_SIZE
	.align		4
.L_24:
        /*0054*/ 	.byte	0x04, 0x11
        /*0056*/ 	.short	(.L_26 - .L_25)
	.align		4
.L_25:
        /*0058*/ 	.word	index@(_ZN7cutlass13device_kernelIN5flash19enable_sm80_to_sm89INS1_16FlashAttnFwdSm80INS1_25CollectiveMainloopFwdSm80ILi8ELi1ELb1EN4cute5tupleIJNS5_1CILi128EEENS7_ILi96EEES8_EEELi128ENS_6half_tEfNS_4arch4Sm80ELb0ELb1ELb0ELb1ELb1ELb1ELb1ELb1EEENS1_21CollectiveEpilogueFwdINS6_IJS8_S8_S9_EEENS6_IJNS7_ILi1EEESH_SH_EEESB_SD_Li256ELb1ELb1ELb1ELb0EEENS1_36VarlenDynamicPersistentTileSchedulerILi128ELi96ELi256ELi256ELb1ELb1ELb0ELb1ELb0ELb1EEEEEEEEEvNT_6ParamsE)
        /*005c*/ 	.word	0x00000000


	//----- nvinfo : EIATTR_REGCOUNT
	.align		4
.L_26:
        /*0060*/ 	.byte	0x04, 0x2f
        /*0062*/ 	.short	(.L_28 - .L_27)
	.align		4
.L_27:
        /*0064*/ 	.word	index@(_ZN7cutlass13device_kernelIN5flash19enable_sm80_to_sm89INS1_16FlashAttnFwdSm80INS1_25CollectiveMainloopFwdSm80ILi8ELi1ELb1EN4cute5tupleIJNS5_1CILi128EEENS7_ILi96EEES8_EEELi128ENS_6half_tEfNS_4arch4Sm80ELb0ELb1ELb0ELb1ELb1ELb0ELb1ELb1EEENS1_21CollectiveEpilogueFwdINS6_IJS8_S8_S9_EEENS6_IJNS7_ILi1EEESH_SH_EEESB_SD_Li256ELb1ELb1ELb1ELb0EEENS1_36VarlenDynamicPersistentTileSchedulerILi128ELi96ELi256ELi256ELb1ELb1ELb0ELb1ELb0ELb1EEEEEEEEEvNT_6ParamsE)
        /*0068*/ 	.word	0x00000004


	//----- nvinfo : EIATTR_FRAME_SIZE
	.align		4
.L_28:
        /*006c*/ 	.byte	0x04, 0x11
        /*006e*/ 	.short	(.L_30 - .L_29)
	.align		4
.L_29:
        /*0070*/ 	.word	index@(_ZN7cutlass13device_kernelIN5flash19enable_sm80_to_sm89INS1_16FlashAttnFwdSm80INS1_25CollectiveMainloopFwdSm80ILi8ELi1ELb1EN4cute5tupleIJNS5_1CILi128EEENS7_ILi96EEES8_EEELi128ENS_6half_tEfNS_4arch4Sm80ELb0ELb1ELb0ELb1ELb1ELb0ELb1ELb1EEENS1_21CollectiveEpilogueFwdINS6_IJS8_S8_S9_EEENS6_IJNS7_ILi1EEESH_SH_EEESB_SD_Li256ELb1ELb1ELb1ELb0EEENS1_36VarlenDynamicPersistentTileSchedulerILi128ELi96ELi256ELi256ELb1ELb1ELb0ELb1ELb0ELb1EEEEEEEEEvNT_6ParamsE)
        /*0074*/ 	.word	0x00000000


	//----- nvinfo : EIATTR_REGCOUNT
	.align		4
.L_30:
        /*0078*/ 	.byte	0x04, 0x2f
        /*007a*/ 	.short	(.L_32 - .L_31)
	.align		4
.L_31:
        /*007c*/ 	.word	index@(_ZN7cutlass13device_kernelIN5flash19enable_sm80_to_sm89INS1_16FlashAttnFwdSm80INS1_25CollectiveMainloopFwdSm80ILi4ELi1ELb0EN4cute5tupleIJNS5_1CILi128EEENS7_ILi48EEES8_EEELi128ENS_6half_tEfNS_4arch4Sm80ELb0ELb1ELb0ELb0ELb1ELb0ELb1ELb1EEENS1_21CollectiveEpilogueFwdINS6_IJS8_S8_S9_EEENS6_IJNS7_ILi1EEESH_SH_EEESB_SD_Li128ELb0ELb1ELb1ELb0EEENS1_19SingleTileSchedulerILb0ELb1ELb1ELi128EEEEEEEEEvNT_6ParamsE)
        /*0080*/ 	.word	0x00000004


	//----- nvinfo : EIATTR_FRAME_SIZE
	.align		4
.L_32:
        /*0084*/ 	.byte	0x04, 0x11
        /*0086*/ 	.short	(.L_34 - .L_33)
	.align		4
.L_33:
        /*0088*/ 	.word	index@(_ZN7cutlass13device_kernelIN5flash19enable_sm80_to_sm89INS1_16FlashAttnFwdSm80INS1_25CollectiveMainloopFwdSm80ILi4ELi1ELb0EN4cute5tupleIJNS5_1CILi128EEENS7_ILi48EEES8_EEELi128ENS_6half_tEfNS_4arch4Sm80ELb0ELb1ELb0ELb0ELb1ELb0ELb1ELb1EEENS1_21CollectiveEpilogueFwdINS6_IJS8_S8_S9_EEENS6_IJNS7_ILi1EEESH_SH_EEESB_SD_Li128ELb0ELb1ELb1ELb0EEENS1_19SingleTileSchedulerILb0ELb1ELb1ELi128EEEEEEEEEvNT_6ParamsE)
        /*008c*/ 	.word	0x00000000


	//----- nvinfo : EIATTR_REGCOUNT
	.align		4
.L_34:
        /*0090*/ 	.byte	0x04, 0x2f
        /*0092*/ 	.short	(.L_36 - .L_35)
	.align		4
.L_35:
        /*0094*/ 	.word	index@(_ZN7cutlass13device_kernelIN5flash19enable_sm80_to_sm89INS1_16FlashAttnFwdSm80INS1_25CollectiveMainloopFwdSm80ILi8ELi1ELb1EN4cute5tupleIJNS5_1CILi128EEENS7_ILi112EEES8_EEELi128ENS_6half_tEfNS_4arch4Sm80ELb0ELb0ELb0ELb1ELb1ELb1ELb1ELb1EEENS1_21CollectiveEpilogueFwdINS6_IJS8_S8_S9_EEENS6_IJNS7_ILi1EEESH_SH_EEESB_SD_Li256ELb1ELb1ELb1ELb0EEENS1_36VarlenDynamicPersistentTileSchedulerILi128ELi112ELi256ELi256ELb1ELb1ELb0ELb0ELb1ELb1EEEEEEEEEvNT_6ParamsE)
        /*0098*/ 	.word	0x00000004


	//----- nvinfo : EIATTR_FRAME_SIZE
	.align		4
.L_36:
        /*009c*/ 	.byte	0x04, 0x11
        /*009e*/ 	.short	(.L_38 - .L_37)
	.align		4
.L_37:
        /*00a0*/ 	.word	index@(_ZN7cutlass13device_kernelIN5flash19enable_sm80_to_sm89INS1_16FlashAttnFwdSm80INS1_25CollectiveMainloopFwdSm80ILi8ELi1ELb1EN4cute5tupleIJNS5_1CILi128EEENS7_ILi112EEES8_EEELi128ENS_6half_tEfNS_4arch4Sm80ELb0ELb0ELb0ELb1ELb1ELb1ELb1ELb1EEENS1_21CollectiveEpilogueFwdINS6_IJS8_S8_S9_EEENS6_IJNS7_ILi1EEESH_SH_EEESB_SD_Li256ELb1ELb1ELb1ELb0EEENS1_36VarlenDynamicPersistentTileSchedulerILi128ELi112ELi256ELi256ELb1ELb1ELb0ELb0ELb1ELb1EEEEEEEEEvNT_6ParamsE)
        /*00a4*/ 	.word	0x00000000


	//----- nvinfo : EIATTR_REGCOUNT
	.align		4
.L_38:
        /*00a8*/ 	.byte	0x04, 0x2f
        /*00aa*/ 	.short	(.L_40 - .L_39)
	.align		4
.L_39:
        /*00ac*/ 	.word	index@(_ZN7cutlass13device_kernelIN5flash19enable_sm80_to_sm89INS1_16FlashAttnFwdSm80INS1_25CollectiveMainloopFwdSm80ILi8ELi1ELb1EN4cute5tupleIJNS5_1CILi128EEENS7_ILi112EEES8_EEELi128ENS_6half_tEfNS_4arch4Sm80ELb0ELb0ELb0ELb1ELb1ELb0ELb1ELb1EEENS1_21CollectiveEpilogueFwdINS6_IJS8_S8_S9_EEENS6_IJNS7_ILi1EEESH_SH_EEESB_SD_Li256ELb1ELb1ELb1ELb0EEENS1_36VarlenDynamicPersistentTileSchedulerILi128ELi112ELi256ELi256ELb1ELb1ELb0ELb0ELb1ELb1EEEEEEEEEvNT_6ParamsE)
        /*00b0*/ 	.word	0x00000004


	//----- nvinfo : EIATTR_FRAME_SIZE
	.align		4
.L_40:
        /*00b4*/ 	.byte	0x04, 0x11
        /*00b6*/ 	.short	(.L_42 - .L_41)
	.align		4
.L_41:
        /*00b8*/ 	.word	index@(_ZN7cutlass13device_kernelIN5flash19enable_sm80_to_sm89INS1_16FlashAttnFwdSm80INS1_25CollectiveMainloopFwdSm80ILi8ELi1ELb1EN4cute5tupleIJNS5_1CILi128EEENS7_ILi112EEES8_EEELi128ENS_6half_tEfNS_4arch4Sm80ELb0ELb0ELb0ELb1ELb1ELb0ELb1ELb1EEENS1_21CollectiveEpilogueFwdINS6_IJS8_S8_S9_EEENS6_IJNS7_ILi1EEESH_SH_EEESB_SD_Li256ELb1ELb1ELb1ELb0EEENS1_36VarlenDynamicPersistentTileSchedulerILi128ELi112ELi256ELi256ELb1ELb1ELb0ELb0ELb1ELb1EEEEEEEEEvNT_6ParamsE)
        /*00bc*/ 	.word	0x00000000


	//----- nvinfo : EIATTR_REGCOUNT
	.align		4
.L_42:
        /*00c0*/ 	.byte	0x04, 0x2f
        /*00c2*/ 	.short	(.L_44 - .L_43)
	.align		4
.L_43:
        /*00c4*/ 	.word	index@(_ZN7cutlass13device_kernelIN5flash19enable_sm80_to_sm89INS1_16FlashAttnFwdSm80INS1_25CollectiveMainloopFwdSm80ILi4ELi1ELb0EN4cute5tupleIJNS5_1CILi128EEENS7_ILi64EEES8_EEELi128ENS_6half_tEfNS_4arch4Sm80ELb0ELb0ELb0ELb0ELb1ELb0ELb1ELb1EEENS1_21CollectiveEpilogueFwdINS6_IJS8_S8_S9_EEENS6_IJNS7_ILi1EEESH_SH_EEESB_SD_Li128ELb0ELb1ELb1ELb0EEENS1_19SingleTileSchedulerILb0ELb1ELb1ELi128EEEEEEEEEvNT_6ParamsE)
        /*00c8*/ 	.word	0x00000004


	//----- nvinfo : EIATTR_FRAME_SIZE
	.align		4
.L_44:
        /*00cc*/ 	.byte	0x04, 0x11
        /*00ce*/ 	.short	(.L_46 - .L_45)
	.align		4
.L_45:
        /*00d0*/ 	.word	index@(_ZN7cutlass13device_kernelIN5flash19enable_sm80_to_sm89INS1_16FlashAttnFwdSm80INS1_25CollectiveMainloopFwdSm80ILi4ELi1ELb0EN4cute5tupleIJNS5_1CILi128EEENS7_ILi64EEES8_EEELi128ENS_6half_tEfNS_4arch4Sm80ELb0ELb0ELb0ELb0ELb1ELb0ELb1ELb1EEENS1_21CollectiveEpilogueFwdINS6_IJS8_S8_S9_EEENS6_IJNS7_ILi1EEESH_SH_EEESB_SD_Li128ELb0ELb1ELb1ELb0EEENS1_19SingleTileSchedulerILb0ELb1ELb1ELi128EEEEEEEEEvNT_6ParamsE)
        /*00d4*/ 	.word	0x00000000


	//----- nvinfo : EIATTR_REGCOUNT
	.align		4
.L_46:
        /*00d8*/ 	.byte	0x04, 0x2f
        /*00da*/ 	.short	(.L_48 - .L_47)
	.align		4
.L_47:
        /*00dc*/ 	.word	index@(_ZN7cutlass13device_kernelIN5flash19enable_sm80_to_sm89INS1_16FlashAttnFwdSm80INS1_25CollectiveMainloopFwdSm80ILi8ELi1ELb1EN4cute5tupleIJNS5_1CILi128EEES8_S8_EEELi128ENS_6half_tEfNS_4arch4Sm80ELb1ELb0ELb0ELb0ELb1ELb0ELb1ELb1EEENS1_21CollectiveEpilogueFwdIS9_NS6_IJNS7_ILi1EEESF_SF_EEESA_SC_Li256ELb0ELb1ELb1ELb0EEENS1_30DynamicPersistentTileSchedulerILi256ELi256ELb1ELb1ELb0EEEEEEEEEvNT_6ParamsE)
        /*00e0*/ 	.word	0x00000004


	//----- nvinfo : EIATTR_FRAME_SIZE
	.align		4
.L_48:
        /*00e4*/ 	.byte	0x04, 0x11
        /*00e6*/ 	.short	(.L_50 - .L_49)
	.align		4
.L_49:
        /*00e8*/ 	.word	index@(_ZN7cutlass13device_kernelIN5flash19enable_sm80_to_sm89INS1_16FlashAttnFwdSm80INS1_25CollectiveMainloopFwdSm80ILi8ELi1ELb1EN4cute5tupleIJNS5_1CILi128EEES8_S8_EEELi128ENS_6half_tEfNS_4arch4Sm80ELb1ELb0ELb0ELb0ELb1ELb0ELb1ELb1EEENS1_21CollectiveEpilogueFwdIS9_NS6_IJNS7_ILi1EEESF_SF_EEESA_SC_Li256ELb0ELb1ELb1ELb0EEENS1_30DynamicPersistentTileSchedulerILi256ELi256ELb1ELb1ELb0EEEEEEEEEvNT_6ParamsE)
        /*00ec*/ 	.word	0x00000000


	//----- nvinfo : EIATTR_REGCOUNT
	.align		4
.L_50:
        /*00f0*/ 	.byte	0x04, 0x2f
        /*00f2*/ 	.short	(.L_52 - .L_51)
	.align		4
.L_51:
        /*00f4*/ 	.word	index@(_ZN7cutlass13device_kernelIN5flash19enable_sm80_to_sm89INS1_16FlashAttnFwdSm80INS1_25CollectiveMainloopFwdSm80ILi8ELi1ELb1EN4cute5tupleIJNS5_1CILi128EEENS7_ILi96EEES8_EEELi128ENS_6half_tEfNS_4arch4Sm80ELb0ELb1ELb0ELb0ELb1ELb0ELb1ELb1EEENS1_21CollectiveEpilogueFwdINS6_IJS8_S8_S9_EEENS6_IJNS7_ILi1EEESH_SH_EEESB_SD_Li256ELb0ELb1ELb1ELb0EEENS1_19SingleTileSchedulerILb0ELb1ELb1ELi128EEEEEEEEEvNT_6ParamsE)
        /*00f8*/ 	.word	0x00000004


	//----- nvinfo : EIATTR_FRAME_SIZE
	.align		4
.L_52:
        /*00fc*/ 	.byte	0x04, 0x11
        /*00fe*/ 	.short	(.L_54 - .L_53)
	.align		4
.L_53:
        /*0100*/ 	.word	index@(_ZN7cutlass13device_kernelIN5flash19enable_sm80_to_sm89INS1_16FlashAttnFwdSm80INS1_25CollectiveMainloopFwdSm80ILi8ELi1ELb1EN4cute5tupleIJNS5_1CILi128EEENS7_ILi96EEES8_EEELi128ENS_6half_tEfNS_4arch4Sm80ELb0ELb1ELb0ELb0ELb1ELb0ELb1ELb1EEENS1_21CollectiveEpilogueFwdINS6_IJS8_S8_S9_EEENS6_IJNS7_ILi1EEESH_SH_EEESB_SD_Li256ELb0ELb1ELb1ELb0EEENS1_19SingleTileSchedulerILb0ELb1ELb1ELi128EEEEEEEEEvNT_6ParamsE)
        /*0104*/ 	.word	0x00000000


	//----- nvinfo : EIATTR_REGCOUNT
	.align		4
.L_54:
        /*0108*/ 	.byte	0x04, 0x2f
        /*010a*/ 	.short	(.L_56 - .L_55)
	.align		4
.L_55:
        /*010c*/ 	.word	index@(_ZN7cutlass13device_kernelIN5flash19enable_sm80_to_sm89INS1_16FlashAttnFwdSm80INS1_25CollectiveMainloopFwdSm80ILi8ELi1ELb1EN4cute5tupleIJNS5_1CILi128EEES8_S8_EEELi128ENS_6half_tEfNS_4arch4Sm80ELb0ELb0ELb0ELb0ELb1ELb0ELb1ELb1EEENS1_21CollectiveEpilogueFwdIS9_NS6_IJNS7_ILi1EEESF_SF_EEESA_SC_Li256ELb0ELb1ELb1ELb0EEENS1_19SingleTileSchedulerILb0ELb1ELb1ELi128EEEEEEEEEvNT_6ParamsE)
        /*0110*/ 	.word	0x00000004


	//----- nvinfo : EIATTR_FRAME_SIZE
	.align		4
.L_56:
        /*0114*/ 	.byte	0x04, 0x11
        /*0116*/ 	.short	(.L_58 - .L_57)
	.align		4
.L_57:
        /*0118*/ 	.word	index@(_ZN7cutlass13device_kernelIN5flash19enable_sm80_to_sm89INS1_16FlashAttnFwdSm80INS1_25CollectiveMainloopFwdSm80ILi8ELi1ELb1EN4cute5tupleIJNS5_1CILi128EEES8_S8_EEELi128ENS_6half_tEfNS_4arch4Sm80ELb0ELb0ELb0ELb0ELb1ELb0ELb1ELb1EEENS1_21CollectiveEpilogueFwdIS9_NS6_IJNS7_ILi1EEESF_SF_EEESA_SC_Li256ELb0ELb1ELb1ELb0EEENS1_19SingleTileSchedulerILb0ELb1ELb1ELi128EEEEEEEEEvNT_6ParamsE)
        /*011c*/ 	.word	0x00000000


	//----- nvinfo : EIATTR_REGCOUNT
	.align		4
.L_58:
        /*0120*/ 	.byte	0x04, 0x2f
        /*0122*/ 	.short	(.L_60 - .L_59)
	.align		4
.L_59:
        /*0124*/ 	.word	index@(_ZN7cutlass13device_kernelIN5flash19enable_sm80_to_sm89INS1_16FlashAttnFwdSm80INS1_25CollectiveMainloopFwdSm80ILi8ELi1ELb1EN4cute5tupleIJNS5_1CILi128EEENS7_ILi112EEES8_EEELi128ENS_6half_tEfNS_4arch4Sm80ELb1ELb0ELb1ELb1ELb1ELb1ELb1ELb1EEENS1_21CollectiveEpilogueFwdINS6_IJS8_S8_S9_EEENS6_IJNS7_ILi1EEESH_SH_EEESB_SD_Li256ELb1ELb1ELb1ELb0EEENS1_36VarlenDynamicPersistentTileSchedulerILi128ELi112ELi256ELi256ELb1ELb1ELb0ELb1ELb1ELb1EEEEEEEEEvNT_6ParamsE)
        /*0128*/ 	.word	0x00000004


	//----- nvinfo : EIATTR_FRAME_SIZE
	.align		4
.L_60:
        /*012c*/ 	.byte	0x04, 0x11
        /*012e*/ 	.short	(.L_62 - .L_61)
	.align		4
.L_61:
        /*0130*/ 	.word	index@(_ZN7cutlass13device_kernelIN5flash19enable_sm80_to_sm89INS1_16FlashAttnFwdSm80INS1_25CollectiveMainloopFwdSm80ILi8ELi1ELb1EN4cute5tupleIJNS5_1CILi128EEENS7_ILi112EEES8_EEELi128ENS_6half_tEfNS_4arch4Sm80ELb1ELb0ELb1ELb1ELb1ELb1ELb1ELb1EEENS1_21CollectiveEpilogueFwdINS6_IJS8_S8_S9_EEENS6_IJNS7_ILi1EEESH_SH_EEESB_SD_Li256ELb1ELb1ELb1ELb0EEENS1_36VarlenDynamicPersistentTileSchedulerILi128ELi112ELi256ELi256ELb1ELb1ELb0ELb1ELb1ELb1EEEEEEEEEvNT_6ParamsE)
        /*0134*/ 	.word	0x00000000


	//----- nvinfo : EIATTR_REGCOUNT
	.align		4
.L_62:
        /*0138*/ 	.byte	0x04, 0x2f
        /*013a*/ 	.short	(.L_64 - .L_63)
	.align		4
.L_63:
        /*013c*/ 	.word	index@(_ZN7cutlass13device_kernelIN5flash19enable_sm80_to_sm89INS1_16FlashAttnFwdSm80INS1_25CollectiveMainloopFwdSm80ILi8ELi1ELb1EN4cute5tupleIJNS5_1CILi128EEENS7_ILi112EEES8_EEELi128ENS_6half_tEfNS_4arch4Sm80ELb1ELb0ELb1ELb1ELb1ELb0ELb1ELb1EEENS1_21CollectiveEpilogueFwdINS6_IJS8_S8_S9_EEENS6_IJNS7_ILi1EEESH_SH_EEESB_SD_Li256ELb1ELb1ELb1ELb0EEENS1_36VarlenDynamicPersistentTileSchedulerILi128ELi112ELi256ELi256ELb1ELb1ELb0ELb1ELb1ELb1EEEEEEEEEvNT_6ParamsE)
        /*0140*/ 	.word	0x00000004


	//----- nvinfo : EIATTR_FRAME_SIZE
	.align		4
.L_64:
        /*0144*/ 	.byte	0x04, 0x11
        /*0146*/ 	.short	(.L_66 - .L_65)
	.align		4
.L_65:
        /*0148*/ 	.word	index@(_ZN7cutlass13device_kernelIN5flash19enable_sm80_to_sm89INS1_16FlashAttnFwdSm80INS1_25CollectiveMainloopFwdSm80ILi8ELi1ELb1EN4cute5tupleIJNS5_1CILi128EEENS7_ILi112EEES8_EEELi128ENS_6half_tEfNS_4arch4Sm80ELb1ELb0ELb1ELb1ELb1ELb0ELb1ELb1EEENS1_21CollectiveEpilogueFwdINS6_IJS8_S8_S9_EEENS6_IJNS7_ILi1EEESH_SH_EEESB_SD_Li256ELb1ELb1ELb1ELb0EEENS1_36VarlenDynamicPersistentTileSchedulerILi128ELi112ELi256ELi256ELb1ELb1ELb0ELb1ELb1ELb1EEEEEEEEEvNT_6ParamsE)
        /*014c*/ 	.word	0x00000000


	//----- nvinfo : EIATTR_REGCOUNT
	.align		4
.L_66:
        /*0150*/ 	.byte	0x04, 0x2f
        /*0152*/ 	.short	(.L_68 - .L_67)
	.align		4
.L_67:
        /*0154*/ 	.word	index@(_ZN7cutlass13device_kernelIN5flash19enable_sm80_to_sm89INS1_16FlashAttnFwdSm80INS1_25CollectiveMainloopFwdSm80ILi4ELi1ELb0EN4cute5tupleIJNS5_1CILi128EEENS7_ILi64EEES8_EEELi128ENS_6half_tEfNS_4arch4Sm80ELb1ELb0ELb1ELb0ELb1ELb0ELb1ELb1EEENS1_21CollectiveEpilogueFwdINS6_IJS8_S8_S9_EEENS6_IJNS7_ILi1EEESH_SH_EEESB_SD_Li128ELb0ELb1ELb1ELb0EEENS1_30DynamicPersistentTileSchedulerILi128ELi128ELb1ELb1ELb0EEEEEEEEEvNT_6ParamsE)
        /*0158*/ 	.word	0x00000004


	//----- nvinfo : EIATTR_FRAME_SIZE
	.align		4
.L_68:
        /*015c*/ 	.byte	0x04, 0x11
        /*015e*/ 	.short	(.L_70 - .L_69)
	.align		4
.L_69:
        /*0160*/ 	.word	index@(_ZN7cutlass13device_kernelIN5flash19enable_sm80_to_sm89INS1_16FlashAttnFwdSm80INS1_25CollectiveMainloopFwdSm80ILi4ELi1ELb0EN4cute5tupleIJNS5_1CILi128EEENS7_ILi64EEES8_EEELi128ENS_6half_tEfNS_4arch4Sm80ELb1ELb0ELb1ELb0ELb1ELb0ELb1ELb1EEENS1_21CollectiveEpilogueFwdINS6_IJS8_S8_S9_EEENS6_IJNS7_ILi1EEESH_SH_EEESB_SD_Li128ELb0ELb1ELb1ELb0EEENS1_30DynamicPersistentTileSchedulerILi128ELi128ELb1ELb1ELb0EEEEEEEEEvNT_6ParamsE)
        /*0164*/ 	.word	0x00000000


	//----- nvinfo : EIATTR_REGCOUNT
	.align		4
.L_70:
        /*0168*/ 	.byte	0x04, 0x2f
        /*016a*/ 	.short	(.L_72 - .L_71)
	.align		4
.L_71:
        /*016c*/ 	.word	index@(_ZN7cutlass13device_kernelIN5flash19enable_sm80_to_sm89INS1_16FlashAttnFwdSm80INS1_25CollectiveMainloopFwdSm80ILi8ELi1ELb1EN4cute5tupleIJNS5_1CILi128EEENS7_ILi96EEES8_EEELi128ENS_6half_tEfNS_4arch4Sm80ELb0ELb1ELb1ELb1ELb1ELb1ELb1ELb1EEENS1_21CollectiveEpilogueFwdINS6_IJS8_S8_S9_EEENS6_IJNS7_ILi1EEESH_SH_EEESB_SD_Li256ELb1ELb1ELb1ELb0EEENS1_36VarlenDynamicPersistentTileSchedulerILi128ELi96ELi256ELi256ELb1ELb1ELb0ELb1ELb0ELb1EEEEEEEEEvNT_6ParamsE)
        /*0170*/ 	.word	0x00000004


	//----- nvinfo : EIATTR_FRAME_SIZE
	.align		4
.L_72:
        /*0174*/ 	.byte	0x04, 0x11
        /*0176*/ 	.short	(.L_74 - .L_73)
	.align		4
.L_73:
        /*0178*/ 	.word	index@(_ZN7cutlass13device_kernelIN5flash19enable_sm80_to_sm89INS1_16FlashAttnFwdSm80INS1_25CollectiveMainloopFwdSm80ILi8ELi1ELb1EN4cute5tupleIJNS5_1CILi128EEENS7_ILi96EEES8_EEELi128ENS_6half_tEfNS_4arch4Sm80ELb0ELb1ELb1ELb1ELb1ELb1ELb1ELb1EEENS1_21CollectiveEpilogueFwdINS6_IJS8_S8_S9_EEENS6_IJNS7_ILi1EEESH_SH_EEESB_SD_Li256ELb1ELb1ELb1ELb0EEENS1_36VarlenDynamicPersistentTileSchedulerILi128ELi96ELi256ELi256ELb1ELb1ELb0ELb1ELb0ELb1EEEEEEEEEvNT_6ParamsE)
        /*017c*/ 	.word	0x00000000


	//----- nvinfo : EIATTR_REGCOUNT
	.align		4
.L_74:
        /*0180*/ 	.byte	0x04, 0x2f
        /*0182*/ 	.short	(.L_76 - .L_75)
	.align		4
.L_75:
        /*0184*/ 	.word	index@(_ZN7cutlass13device_kernelIN5flash19enable_sm80_to_sm89INS1_16FlashAttnFwdSm80INS1_25CollectiveMainloopFwdSm80ILi8ELi1ELb1EN4cute5tupleIJNS5_1CILi128EEENS7_ILi96EEES8_EEELi128ENS_6half_tEfNS_4arch4Sm80ELb0ELb1ELb1ELb1ELb1ELb0ELb1ELb1EEENS1_21CollectiveEpilogueFwdINS6_IJS8_S8_S9_EEENS6_IJNS7_ILi1EEESH_SH_EEESB_SD_Li256ELb1ELb1ELb1ELb0EEENS1_36VarlenDynamicPersistentTileSchedulerILi128ELi96ELi256ELi256ELb1ELb1ELb0ELb1ELb0ELb1EEEEEEEEEvNT_6ParamsE)
        /*0188*/ 	.word	0x00000004


	//----- nvinfo : EIATTR_FRAME_SIZE
	.align		4
.L_76:
        /*018c*/ 	.byte	0x04, 0x11
        /*018e*/ 	.short	(.L_78 - .L_77)
	.align		4
.L_77:
        /*0190*/ 	.word	index@(_ZN7cutlass13device_kernelIN5flash19enable_sm80_to_sm89INS1_16FlashAttnFwdSm80INS1_25CollectiveMainloopFwdSm80ILi8ELi1ELb1EN4cute5tupleIJNS5_1CILi128EEENS7_ILi96EEES8_EEELi128ENS_6half_tEfNS_4arch4Sm80ELb0ELb1ELb1ELb1ELb1ELb0ELb1ELb1EEENS1_21CollectiveEpilogueFwdINS6_IJS8_S8_S9_EEENS6_IJNS7_ILi1EEESH_SH_EEESB_SD_Li256ELb1ELb1ELb1ELb0EEENS1_36VarlenDynamicPersistentTileSchedulerILi128ELi96ELi256ELi256ELb1ELb1ELb0ELb1ELb0ELb1EEEEEEEEEvNT_6ParamsE)
        /*0194*/ 	.word	0x00000000


	//----- nvinfo : EIATTR_REGCOUNT
	.align		4
.L_78:
        /*0198*/ 	.byte	0x04, 0x2f
        /*019a*/ 	.short	(.L_80 - .L_79)
	.align		4
.L_79:
        /*019c*/ 	.word	index@(_ZN7cutlass13device_kernelIN5flash19enable_sm80_to_sm89INS1_16FlashAttnFwdSm80INS1_25CollectiveMainloopFwdSm80ILi4ELi1ELb0EN4cute5tupleIJNS5_1CILi128EEENS7_ILi48EEES8_EEELi128ENS_6half_tEfNS_4arch4Sm80ELb0ELb1ELb1ELb0ELb1ELb0ELb1ELb1EEENS1_21CollectiveEpilogueFwdINS6_IJS8_S8_S9_EEENS6_IJNS7_ILi1EEESH_SH_EEESB_SD_Li128ELb0ELb1ELb1ELb0EEENS1_19SingleTileSchedulerILb0ELb1ELb1ELi128EEEEEEEEEvNT_6ParamsE)
        /*01a0*/ 	.word	0x00000004


	//----- nvinfo : EIATTR_FRAME_SIZE
	.align		4
.L_80:
        /*01a4*/ 	.byte	0x04, 0x11
        /*01a6*/ 	.short	(.L_82 - .L_81)
	.align		4
.L_81:
        /*01a8*/ 	.word	index@(_ZN7cutlass13device_kernelIN5flash19enable_sm80_to_sm89INS1_16FlashAttnFwdSm80INS1_25CollectiveMainloopFwdSm80ILi4ELi1ELb0EN4cute5tupleIJNS5_1CILi128EEENS7_ILi48EEES8_EEELi128ENS_6half_tEfNS_4arch4Sm80ELb0ELb1ELb1ELb0ELb1ELb0ELb1ELb1EEENS1_21CollectiveEpilogueFwdINS6_IJS8_S8_S9_EEENS6_IJNS7_ILi1EEESH_SH_EEESB_SD_Li128ELb0ELb1ELb1ELb0EEENS1_19SingleTileSchedulerILb0ELb1ELb1ELi128EEEEEEEEEvNT_6ParamsE)
        /*01ac*/ 	.word	0x00000000


	//----- nvinfo : EIATTR_REGCOUNT
	.align		4
.L_82:
        /*01b0*/ 	.byte	0x04, 0x2f
        /*01b2*/ 	.short	(.L_84 - .L_83)
	.align		4
.L_83:
        /*01b4*/ 	.word	index@(_ZN7cutlass13device_kernelIN5flash19enable_sm80_to_sm89INS1_16FlashAttnFwdSm80INS1_25CollectiveMainloopFwdSm80ILi8ELi1ELb1EN4cute5tupleIJNS5_1CILi128EEENS7_ILi112EEES8_EEELi128ENS_6half_tEfNS_4arch4Sm80ELb0ELb0ELb1ELb1ELb1ELb1ELb1ELb1EEENS1_21CollectiveEpilogueFwdINS6_IJS8_S8_S9_EEENS6_IJNS7_ILi1EEESH_SH_EEESB_SD_Li256ELb1ELb1ELb1ELb0EEENS1_36VarlenDynamicPersistentTileSchedulerILi128ELi112ELi256ELi256ELb1ELb1ELb0ELb0ELb1ELb1EEEEEEEEEvNT_6ParamsE)
        /*01b8*/ 	.word	0x00000004


	//----- nvinfo : EIATTR_FRAME_SIZE
	.align		4
.L_84:
        /*01bc*/ 	.byte	0x04, 0x11
        /*01be*/ 	.short	(.L_86 - .L_85)
	.align		4
.L_85:
        /*01c0*/ 	.word	index@(_ZN7cutlass13device_kernelIN5flash19enable_sm80_to_sm89INS1_16FlashAttnFwdSm80INS1_25CollectiveMainloopFwdSm80ILi8ELi1ELb1EN4cute5tupleIJNS5_1CILi128EEENS7_ILi112EEES8_EEELi128ENS_6half_tEfNS_4arch4Sm80ELb0ELb0ELb1ELb1ELb1ELb1ELb1ELb1EEENS1_21CollectiveEpilogueFwdINS6_IJS8_S8_S9_EEENS6_IJNS7_ILi1EEESH_SH_EEESB_SD_Li256ELb1ELb1ELb1ELb0EEENS1_36VarlenDynamicPersistentTileSchedulerILi128ELi112ELi256ELi256ELb1ELb1ELb0ELb0ELb1ELb1EEEEEEEEEvNT_6ParamsE)
        /*01c4*/ 	.word	0x00000000


	//----- nvinfo : EIATTR_REGCOUNT
	.align		4
.L_86:
        /*01c8*/ 	.byte	0x04, 0x2f
        /*01ca*/ 	.short	(.L_88 - .L_87)
	.align		4
.L_87:
        /*01cc*/ 	.word	index@(_ZN7cutlass13device_kernelIN5flash19enable_sm80_to_sm89INS1_16FlashAttnFwdSm80INS1_25CollectiveMainloopFwdSm80ILi8ELi1ELb1EN4cute5tupleIJNS5_1CILi128EEENS7_ILi112EEES8_EEELi128ENS_6half_tEfNS_4arch4Sm80ELb0ELb0ELb1ELb1ELb1ELb0ELb1ELb1EEENS1_21CollectiveEpilogueFwdINS6_IJS8_S8_S9_EEENS6_IJNS7_ILi1EEESH_SH_EEESB_SD_Li256ELb1ELb1ELb1ELb0EEENS1_36VarlenDynamicPersistentTileSchedulerILi128ELi112ELi256ELi256ELb1ELb1ELb0ELb0ELb1ELb1EEEEEEEEEvNT_6ParamsE)
        /*01d0*/ 	.word	0x00000004


	//----- nvinfo : EIATTR_FRAME_SIZE
	.align		4
.L_88:
        /*01d4*/ 	.byte	0x04, 0x11
        /*01d6*/ 	.short	(.L_90 - .L_89)
	.align		4
.L_89:
        /*01d8*/ 	.word	index@(_ZN7cutlass13device_kernelIN5flash19enable_sm80_to_sm89INS1_16FlashAttnFwdSm80INS1_25CollectiveMainloopFwdSm80ILi8ELi1ELb1EN4cute5tupleIJNS5_1CILi128EEENS7_ILi112EEES8_EEELi128ENS_6half_tEfNS_4arch4Sm80ELb0ELb0ELb1ELb1ELb1ELb0ELb1ELb1EEENS1_21CollectiveEpilogueFwdINS6_IJS8_S8_S9_EEENS6_IJNS7_ILi1EEESH_SH_EEESB_SD_Li256ELb1ELb1ELb1ELb0EEENS1_36VarlenDynamicPersistentTileSchedulerILi128ELi112ELi256ELi256ELb1ELb1ELb0ELb0ELb1ELb1EEEEEEEEEvNT_6ParamsE)
        /*01dc*/ 	.word	0x00000000


	//----- nvinfo : EIATTR_REGCOUNT
	.align		4
.L_90:
        /*01e0*/ 	.byte	0x04, 0x2f
        /*01e2*/ 	.short	(.L_92 - .L_91)
	.align		4
.L_91:
        /*01e4*/ 	.word	index@(_ZN7cutlass13device_kernelIN5flash19enable_sm80_to_sm89INS1_16FlashAttnFwdSm80INS1_25CollectiveMainloopFwdSm80ILi4ELi1ELb0EN4cute5tupleIJNS5_1CILi128EEENS7_ILi64EEES8_EEELi128ENS_6half_tEfNS_4arch4Sm80ELb0ELb0ELb1ELb0ELb1ELb0ELb1ELb1EEENS1_21CollectiveEpilogueFwdINS6_IJS8_S8_S9_EEENS6_IJNS7_ILi1EEESH_SH_EEESB_SD_Li128ELb0ELb1ELb1ELb0EEENS1_19SingleTileSchedulerILb0ELb1ELb1ELi128EEEEEEEEEvNT_6ParamsE)
        /*01e8*/ 	.word	0x00000004


	//----- nvinfo : EIATTR_FRAME_SIZE
	.align		4
.L_92:
        /*01ec*/ 	.byte	0x04, 0x11
        /*01ee*/ 	.short	(.L_94 - .L_93)
	.align		4
.L_93:
        /*01f0*/ 	.word	index@(_ZN7cutlass13device_kernelIN5flash19enable_sm80_to_sm89INS1_16FlashAttnFwdSm80INS1_25CollectiveMainloopFwdSm80ILi4ELi1ELb0EN4cute5tupleIJNS5_1CILi128EEENS7_ILi64EEES8_EEELi128ENS_6half_tEfNS_4arch4Sm80ELb0ELb0ELb1ELb0ELb1ELb0ELb1ELb1EEENS1_21CollectiveEpilogueFwdINS6_IJS8_S8_S9_EEENS6_IJNS7_ILi1EEESH_SH_EEESB_SD_Li128ELb0ELb1ELb1ELb0EEENS1_19SingleTileSchedulerILb0ELb1ELb1ELi128EEEEEEEEEvNT_6ParamsE)
        /*01f4*/ 	.word	0x00000000


	//----- nvinfo : EIATTR_REGCOUNT
	.align		4
.L_94:
        /*01f8*/ 	.byte	0x04, 0x2f
        /*01fa*/ 	.short	(.L_96 - .L_95)
	.align		4
.L_95:
        /*01fc*/ 	.word	index@(_ZN7cutlass13device_kernelIN5flash19enable_sm80_to_sm89INS1_16FlashAttnFwdSm80INS1_25CollectiveMainloopFwdSm80ILi8ELi1ELb1EN4cute5tupleIJNS5_1CILi128EEES8_S8_EEELi128ENS_6half_tEfNS_4arch4Sm80ELb1ELb0ELb1ELb0ELb1ELb0ELb1ELb1EEENS1_21CollectiveEpilogueFwdIS9_NS6_IJNS7_ILi1EEESF_SF_EEESA_SC_Li256ELb0ELb1ELb1ELb0EEENS1_30DynamicPersistentTileSchedulerILi256ELi256ELb1ELb1ELb0EEEEEEEEEvNT_6ParamsE)
        /*0200*/ 	.word	0x00000004


	//----- nvinfo : EIATTR_FRAME_SIZE
	.align		4
.L_96:
        /*0204*/ 	.byte	0x04, 0x11
        /*0206*/ 	.short	(.L_98 - .L_97)
	.align		4
.L_97:
        /*0208*/ 	.word	index@(_ZN7cutlass13device_kernelIN5flash19enable_sm80_to_sm89INS1_16FlashAttnFwdSm80INS1_25CollectiveMainloopFwdSm80ILi8ELi1ELb1EN4cute5tupleIJNS5_1CILi128EEES8_S8_EEELi128ENS_6half_tEfNS_4arch4Sm80ELb1ELb0ELb1ELb0ELb1ELb0ELb1ELb1EEENS1_21CollectiveEpilogueFwdIS9_NS6_IJNS7_ILi1EEESF_SF_EEESA_SC_Li256ELb0ELb1ELb1ELb0EEENS1_30DynamicPersistentTileSchedulerILi256ELi256ELb1ELb1ELb0EEEEEEEEEvNT_6ParamsE)
        /*020c*/ 	.word	0x00000000


	//----- nvinfo : EIATTR_REGCOUNT
	.align		4
.L_98:
        /*0210*/ 	.byte	0x04, 0x2f
        /*0212*/ 	.short	(.L_100 - .L_99)
	.align		4
.L_99:
        /*0214*/ 	.word	index@(_ZN7cutlass13device_kernelIN5flash19enable_sm80_to_sm89INS1_16FlashAttnFwdSm80INS1_25CollectiveMainloopFwdSm80ILi8ELi1ELb1EN4cute5tupleIJNS5_1CILi128EEENS7_ILi96EEES8_EEELi128ENS_6half_tEfNS_4arch4Sm80ELb0ELb1ELb1ELb0ELb1ELb0ELb1ELb1EEENS1_21CollectiveEpilogueFwdINS6_IJS8_S8_S9_EEENS6_IJNS7_ILi1EEESH_SH_EEESB_SD_Li256ELb0ELb1ELb1ELb0EEENS1_19SingleTileSchedulerILb0ELb1ELb1ELi128EEEEEEEEEvNT_6ParamsE)
        /*0218*/ 	.word	0x00000004


	//----- nvinfo : EIATTR_FRAME_SIZE
	.align		4
.L_100:
        /*021c*/ 	.byte	0x04, 0x11
        /*021e*/ 	.short	(.L_102 - .L_101)
	.align		4
.L_101:
        /*0220*/ 	.word	index@(_ZN7cutlass13device_kernelIN5flash19enable_sm80_to_sm89INS1_16FlashAttnFwdSm80INS1_25CollectiveMainloopFwdSm80ILi8ELi1ELb1EN4cute5tupleIJNS5_1CILi128EEENS7_ILi96EEES8_EEELi128ENS_6half_tEfNS_4arch4Sm80ELb0ELb1ELb1ELb0ELb1ELb0ELb1ELb1EEENS1_21CollectiveEpilogueFwdINS6_IJS8_S8_S9_EEENS6_IJNS7_ILi1EEESH_SH_EEESB_SD_Li256ELb0ELb1ELb1ELb0EEENS1_19SingleTileSchedulerILb0ELb1ELb1ELi128EEEEEEEEEvNT_6ParamsE)
        /*0224*/ 	.word	0x00000000


	//----- nvinfo : EIATTR_REGCOUNT
	.align		4
.L_102:
        /*0228*/ 	.byte	0x04, 0x2f
        /*022a*/ 	.short	(.L_104 - .L_103)
	.align		4
.L_103:
        /*022c*/ 	.word	index@(_ZN7cutlass13device_kernelIN5flash19enable_sm80_to_sm89INS1_16FlashAttnFwdSm80INS1_25CollectiveMainloopFwdSm80ILi8ELi1ELb1EN4cute5tupleIJNS5_1CILi128EEES8_S8_EEELi128ENS_6half_tEfNS_4arch4Sm80ELb0ELb0ELb1ELb0ELb1ELb0ELb1ELb1EEENS1_21CollectiveEpilogueFwdIS9_NS6_IJNS7_ILi1EEESF_SF_EEESA_SC_Li256ELb0ELb1ELb1ELb0EEENS1_19SingleTileSchedulerILb0ELb1ELb1ELi128EEEEEEEEEvNT_6ParamsE)
        /*0230*/ 	.word	0x00000004


	//----- nvinfo : EIATTR_FRAME_SIZE
	.align		4
.L_104:
        /*0234*/ 	.byte	0x04, 0x11
        /*0236*/ 	.short	(.L_106 - .L_105)
	.align		4
.L_105:
        /*0238*/ 	.word	index@(_ZN7cutlass13device_kernelIN5flash19enable_sm80_to_sm89INS1_16FlashAttnFwdSm80INS1_25CollectiveMainloopFwdSm80ILi8ELi1ELb1EN4cute5tupleIJNS5_1CILi128EEES8_S8_EEELi128ENS_6half_tEfNS_4arch4Sm80ELb0ELb0ELb1ELb0ELb1ELb0ELb1ELb1EEENS1_21CollectiveEpilogueFwdIS9_NS6_IJNS7_ILi1EEESF_SF_EEESA_SC_Li256ELb0ELb1ELb1ELb0EEENS1_19SingleTileSchedulerILb0ELb1ELb1ELi128EEEEEEEEEvNT_6ParamsE)
        /*023c*/ 	.word	0x00000000


	//----- nvinfo : EIATTR_MIN_STACK_SIZE
	.align		4
.L_106:
        /*0240*/ 	.byte	0x04, 0x12
        /*0242*/ 	.short	(.L_108 - .L_107)
	.align		4
.L_107:
        /*0244*/ 	.word	index@(_ZN7cutlass13device_kernelIN5flash19enable_sm80_to_sm89INS1_16FlashAttnFwdSm80INS1_25CollectiveMainloopFwdSm80ILi8ELi1ELb1EN4cute5tupleIJNS5_1CILi128EEES8_S8_EEELi128ENS_6half_tEfNS_4arch4Sm80ELb0ELb0ELb1ELb0ELb1ELb0ELb1ELb1EEENS1_21CollectiveEpilogueFwdIS9_NS6_IJNS7_ILi1EEESF_SF_EEESA_SC_Li256ELb0ELb1ELb1ELb0EEENS1_19SingleTileSchedulerILb0ELb1ELb1ELi128EEEEEEEEEvNT_6ParamsE)
        /*0248*/ 	.word	0x00000000


	//----- nvinfo : EIATTR_MIN_STACK_SIZE
	.align		4
.L_108:
        /*024c*/ 	.byte	0x04, 0x12
        /*024e*/ 	.short	(.L_110 - .L_109)
	.align		4
.L_109:
        /*0250*/ 	.word	index@(_ZN7cutlass13device_kernelIN5flash19enable_sm80_to_sm89INS1_16FlashAttnFwdSm80INS1_25CollectiveMainloopFwdSm80ILi8ELi1ELb1EN4cute5tupleIJNS5_1CILi128EEENS7_ILi96EEES8_EEELi128ENS_6half_tEfNS_4arch4Sm80ELb0ELb1ELb1ELb0ELb1ELb0ELb1ELb1EEENS1_21CollectiveEpilogueFwdINS6_IJS8_S8_S9_EEENS6_IJNS7_ILi1EEESH_SH_EEESB_SD_Li256ELb0ELb1ELb1ELb0EEENS1_19SingleTileSchedulerILb0ELb1ELb1ELi128EEEEEEEEEvNT_6ParamsE)
        /*0254*/ 	.word	0x00000000


	//----- nvinfo : EIATTR_MIN_STACK_SIZE
	.align		4
.L_110:
        /*0258*/ 	.byte	0x04, 0x12
        /*025a*/ 	.short	(.L_112 - .L_111)
	.align		4
.L_111:
        /*025c*/ 	.word	index@(_ZN7cutlass13device_kernelIN5flash19enable_sm80_to_sm89INS1_16FlashAttnFwdSm80INS1_25CollectiveMainloopFwdSm80ILi8ELi1ELb1EN4cute5tupleIJNS5_1CILi128EEES8_S8_EEELi128ENS_6half_tEfNS_4arch4Sm80ELb1ELb0ELb1ELb0ELb1ELb0ELb1ELb1EEENS1_21CollectiveEpilogueFwdIS9_NS6_IJNS7_ILi1EEESF_SF_EEESA_SC_Li256ELb0ELb1ELb1ELb0EEENS1_30DynamicPersistentTileSchedulerILi256ELi256ELb1ELb1ELb0EEEEEEEEEvNT_6ParamsE)
        /*0260*/ 	.word	0x00000000


	//----- nvinfo : EIATTR_MIN_STACK_SIZE
	.align		4
.L_112:
        /*0264*/ 	.byte	0x04, 0x12
        /*0266*/ 	.short	(.L_114 - .L_113)
	.align		4
.L_113:
        /*0268*/ 	.word	index@(_ZN7cutlass13device_kernelIN5flash19enable_sm80_to_sm89INS1_16FlashAttnFwdSm80INS1_25CollectiveMainloopFwdSm80ILi4ELi1ELb0EN4cute5tupleIJNS5_1CILi128EEENS7_ILi64EEES8_EEELi128ENS_6half_tEfNS_4arch4Sm80ELb0ELb0ELb1ELb0ELb1ELb0ELb1ELb1EEENS1_21CollectiveEpilogueFwdINS6_IJS8_S8_S9_EEENS6_IJNS7_ILi1EEESH_SH_EEESB_SD_Li128ELb0ELb1ELb1ELb0EEENS1_19SingleTileSchedulerILb0ELb1ELb1ELi128EEEEEEEEEvNT_6ParamsE)
        /*026c*/ 	.word	0x00000000


	//----- nvinfo : EIATTR_MIN_STACK_SIZE
	.align		4
.L_114:
        /*0270*/ 	.byte	0x04, 0x12
        /*0272*/ 	.short	(.L_116 - .L_115)
	.align		4
.L_115:
        /*0274*/ 	.word	index@(_ZN7cutlass13device_kernelIN5flash19enable_sm80_to_sm89INS1_16FlashAttnFwdSm80INS1_25CollectiveMainloopFwdSm80ILi8ELi1ELb1EN4cute5tupleIJNS5_1CILi128EEENS7_ILi112EEES8_EEELi128ENS_6half_tEfNS_4arch4Sm80ELb0ELb0ELb1ELb1ELb1ELb0ELb1ELb1EEENS1_21CollectiveEpilogueFwdINS6_IJS8_S8_S9_EEENS6_IJNS7_ILi1EEESH_SH_EEESB_SD_Li256ELb1ELb1ELb1ELb0EEENS1_36VarlenDynamicPersistentTileSchedulerILi128ELi112ELi256ELi256ELb1ELb1ELb0ELb0ELb1ELb1EEEEEEEEEvNT_6ParamsE)
        /*0278*/ 	.word	0x00000000


	//----- nvinfo : EIATTR_MIN_STACK_SIZE
	.align		4
.L_116:
        /*027c*/ 	.byte	0x04, 0x12
        /*027e*/ 	.short	(.L_118 - .L_117)
	.align		4
.L_117:
        /*0280*/ 	.word	index@(_ZN7cutlass13device_kernelIN5flash19enable_sm80_to_sm89INS1_16FlashAttnFwdSm80INS1_25CollectiveMainloopFwdSm80ILi8ELi1ELb1EN4cute5tupleIJNS5_1CILi128EEENS7_ILi112EEES8_EEELi128ENS_6half_tEfNS_4arch4Sm80ELb0ELb0ELb1ELb1ELb1ELb1ELb1ELb1EEENS1_21CollectiveEpilogueFwdINS6_IJS8_S8_S9_EEENS6_IJNS7_ILi1EEESH_SH_EEESB_SD_Li256ELb1ELb1ELb1ELb0EEENS1_36VarlenDynamicPersistentTileSchedulerILi128ELi112ELi256ELi256ELb1ELb1ELb0ELb0ELb1ELb1EEEEEEEEEvNT_6ParamsE)
        /*0284*/ 	.word	0x00000000


	//----- nvinfo : EIATTR_MIN_STACK_SIZE
	.align		4
.L_118:
        /*0288*/ 	.byte	0x04, 0x12
        /*028a*/ 	.short	(.L_120 - .L_119)
	.align		4
.L_119:
        /*028c*/ 	.word	index@(_ZN7cutlass13device_kernelIN5flash19enable_sm80_to_sm89INS1_16FlashAttnFwdSm80INS1_25CollectiveMainloopFwdSm80ILi4ELi1ELb0EN4cute5tupleIJNS5_1CILi128EEENS7_ILi48EEES8_EEELi128ENS_6half_tEfNS_4arch4Sm80ELb0ELb1ELb1ELb0ELb1ELb0ELb1ELb1EEENS1_21CollectiveEpilogueFwdINS6_IJS8_S8_S9_EEENS6_IJNS7_ILi1EEESH_SH_EEESB_SD_Li128ELb0ELb1ELb1ELb0EEENS1_19SingleTileSchedulerILb0ELb1ELb1ELi128EEEEEEEEEvNT_6ParamsE)
        /*0290*/ 	.word	0x00000000


	//----- nvinfo : EIATTR_MIN_STACK_SIZE
	.align		4
.L_120:
        /*0294*/ 	.byte	0x04, 0x12
        /*0296*/ 	.short	(.L_122 - .L_121)
	.align		4
.L_121:
        /*0298*/ 	.word	index@(_ZN7cutlass13device_kernelIN5flash19enable_sm80_to_sm89INS1_16FlashAttnFwdSm80INS1_25CollectiveMainloopFwdSm80ILi8ELi1ELb1EN4cute5tupleIJNS5_1CILi128EEENS7_ILi96EEES8_EEELi128ENS_6half_tEfNS_4arch4Sm80ELb0ELb1ELb1ELb1ELb1ELb0ELb1ELb1EEENS1_21CollectiveEpilogueFwdINS6_IJS8_S8_S9_EEENS6_IJNS7_ILi1EEESH_SH_EEESB_SD_Li256ELb1ELb1ELb1ELb0EEENS1_36VarlenDynamicPersistentTileSchedulerILi128ELi96ELi256ELi256ELb1ELb1ELb0ELb1ELb0ELb1EEEEEEEEEvNT_6ParamsE)
        /*029c*/ 	.word	0x00000000


	//----- nvinfo : EIATTR_MIN_STACK_SIZE
	.align		4
.L_122:
        /*02a0*/ 	.byte	0x04, 0x12
        /*02a2*/ 	.short	(.L_124 - .L_123)
	.align		4
.L_123:
        /*02a4*/ 	.word	index@(_ZN7cutlass13device_kernelIN5flash19enable_sm80_to_sm89INS1_16FlashAttnFwdSm80INS1_25CollectiveMainloopFwdSm80ILi8ELi1ELb1EN4cute5tupleIJNS5_1CILi128EEENS7_ILi96EEES8_EEELi128ENS_6half_tEfNS_4arch4Sm80ELb0ELb1ELb1ELb1ELb1ELb1ELb1ELb1EEENS1_21CollectiveEpilogueFwdINS6_IJS8_S8_S9_EEENS6_IJNS7_ILi1EEESH_SH_EEESB_SD_Li256ELb1ELb1ELb1ELb0EEENS1_36VarlenDynamicPersistentTileSchedulerILi128ELi96ELi256ELi256ELb1ELb1ELb0ELb1ELb0ELb1EEEEEEEEEvNT_6ParamsE)
        /*02a8*/ 	.word	0x00000000


	//----- nvinfo : EIATTR_MIN_STACK_SIZE
	.align		4
.L_124:
        /*02ac*/ 	.byte	0x04, 0x12
        /*02ae*/ 	.short	(.L_126 - .L_125)
	.align		4
.L_125:
        /*02b0*/ 	.word	index@(_ZN7cutlass13device_kernelIN5flash19enable_sm80_to_sm89INS1_16FlashAttnFwdSm80INS1_25CollectiveMainloopFwdSm80ILi4ELi1ELb0EN4cute5tupleIJNS5_1CILi128EEENS7_ILi64EEES8_EEELi128ENS_6half_tEfNS_4arch4Sm80ELb1ELb0ELb1ELb0ELb1ELb0ELb1ELb1EEENS1_21CollectiveEpilogueFwdINS6_IJS8_S8_S9_EEENS6_IJNS7_ILi1EEESH_SH_EEESB_SD_Li128ELb0ELb1ELb1ELb0EEENS1_30DynamicPersistentTileSchedulerILi128ELi128ELb1ELb1ELb0EEEEEEEEEvNT_6ParamsE)
        /*02b4*/ 	.word	0x00000000


	//----- nvinfo : EIATTR_MIN_STACK_SIZE
	.align		4
.L_126:
        /*02b8*/ 	.byte	0x04, 0x12
        /*02ba*/ 	.short	(.L_128 - .L_127)
	.align		4
.L_127:
        /*02bc*/ 	.word	index@(_ZN7cutlass13device_kernelIN5flash19enable_sm80_to_sm89INS1_16FlashAttnFwdSm80INS1_25CollectiveMainloopFwdSm80ILi8ELi1ELb1EN4cute5tupleIJNS5_1CILi128EEENS7_ILi112EEES8_EEELi128ENS_6half_tEfNS_4arch4Sm80ELb1ELb0ELb1ELb1ELb1ELb0ELb1ELb1EEENS1_21CollectiveEpilogueFwdINS6_IJS8_S8_S9_EEENS6_IJNS7_ILi1EEESH_SH_EEESB_SD_Li256ELb1ELb1ELb1ELb0EEENS1_36VarlenDynamicPersistentTileSchedulerILi128ELi112ELi256ELi256ELb1ELb1ELb0ELb1ELb1ELb1EEEEEEEEEvNT_6ParamsE)
        /*02c0*/ 	.word	0x00000000


	//----- nvinfo : EIATTR_MIN_STACK_SIZE
	.align		4
.L_128:
        /*02c4*/ 	.byte	0x04, 0x12
        /*02c6*/ 	.short	(.L_130 - .L_129)
	.align		4
.L_129:
        /*02c8*/ 	.word	index@(_ZN7cutlass13device_kernelIN5flash19enable_sm80_to_sm89INS1_16FlashAttnFwdSm80INS1_25CollectiveMainloopFwdSm80ILi8ELi1ELb1EN4cute5tupleIJNS5_1CILi128EEENS7_ILi112EEES8_EEELi128ENS_6half_tEfNS_4arch4Sm80ELb1ELb0ELb1ELb1ELb1ELb1ELb1ELb1EEENS1_21CollectiveEpilogueFwdINS6_IJS8_S8_S9_EEENS6_IJNS7_ILi1EEESH_SH_EEESB_SD_Li256ELb1ELb1ELb1ELb0EEENS1_36VarlenDynamicPersistentTileSchedulerILi128ELi112ELi256ELi256ELb1ELb1ELb0ELb1ELb1ELb1EEEEEEEEEvNT_6ParamsE)
        /*02cc*/ 	.word	0x00000000


	//----- nvinfo : EIATTR_MIN_STACK_SIZE
	.align		4
.L_130:
        /*02d0*/ 	.byte	0x04, 0x12
        /*02d2*/ 	.short	(.L_132 - .L_131)
	.align		4
.L_131:
        /*02d4*/ 	.word	index@(_ZN7cutlass13device_kernelIN5flash19enable_sm80_to_sm89INS1_16FlashAttnFwdSm80INS1_25CollectiveMainloopFwdSm80ILi8ELi1ELb1EN4cute5tupleIJNS5_1CILi128EEES8_S8_EEELi128ENS_6half_tEfNS_4arch4Sm80ELb0ELb0ELb0ELb0ELb1ELb0ELb1ELb1EEENS1_21CollectiveEpilogueFwdIS9_NS6_IJNS7_ILi1EEESF_SF_EEESA_SC_Li256ELb0ELb1ELb1ELb0EEENS1_19SingleTileSchedulerILb0ELb1ELb1ELi128EEEEEEEEEvNT_6ParamsE)
        /*02d8*/ 	.word	0x00000000


	//----- nvinfo : EIATTR_MIN_STACK_SIZE
	.align		4
.L_132:
        /*02dc*/ 	.byte	0x04, 0x12
        /*02de*/ 	.short	(.L_134 - .L_133)
	.align		4
.L_133:
        /*02e0*/ 	.word	index@(_ZN7cutlass13device_kernelIN5flash19enable_sm80_to_sm89INS1_16FlashAttnFwdSm80INS1_25CollectiveMainloopFwdSm80ILi8ELi1ELb1EN4cute5tupleIJNS5_1CILi128EEENS7_ILi96EEES8_EEELi128ENS_6half_tEfNS_4arch4Sm80ELb0ELb1ELb0ELb0ELb1ELb0ELb1ELb1EEENS1_21CollectiveEpilogueFwdINS6_IJS8_S8_S9_EEENS6_IJNS7_ILi1EEESH_SH_EEESB_SD_Li256ELb0ELb1ELb1ELb0EEENS1_19SingleTileSchedulerILb0ELb1ELb1ELi128EEEEEEEEEvNT_6ParamsE)
        /*02e4*/ 	.word	0x00000000


	//----- nvinfo : EIATTR_MIN_STACK_SIZE
	.align		4
.L_134:
        /*02e8*/ 	.byte	0x04, 0x12
        /*02ea*/ 	.short	(.L_136 - .L_135)
	.align		4
.L_135:
        /*02ec*/ 	.word	index@(_ZN7cutlass13device_kernelIN5flash19enable_sm80_to_sm89INS1_16FlashAttnFwdSm80INS1_25CollectiveMainloopFwdSm80ILi8ELi1ELb1EN4cute5tupleIJNS5_1CILi128EEES8_S8_EEELi128ENS_6half_tEfNS_4arch4Sm80ELb1ELb0ELb0ELb0ELb1ELb0ELb1ELb1EEENS1_21CollectiveEpilogueFwdIS9_NS6_IJNS7_ILi1EEESF_SF_EEESA_SC_Li256ELb0ELb1ELb1ELb0EEENS1_30DynamicPersistentTileSchedulerILi256ELi256ELb1ELb1ELb0EEEEEEEEEvNT_6ParamsE)
        /*02f0*/ 	.word	0x00000000


	//----- nvinfo : EIATTR_MIN_STACK_SIZE
	.align		4
.L_136:
        /*02f4*/ 	.byte	0x04, 0x12
        /*02f6*/ 	.short	(.L_138 - .L_137)
	.align		4
.L_137:
        /*02f8*/ 	.word	index@(_ZN7cutlass13device_kernelIN5flash19enable_sm80_to_sm89INS1_16FlashAttnFwdSm80INS1_25CollectiveMainloopFwdSm80ILi4ELi1ELb0EN4cute5tupleIJNS5_1CILi128EEENS7_ILi64EEES8_EEELi128ENS_6half_tEfNS_4arch4Sm80ELb0ELb0ELb0ELb0ELb1ELb0ELb1ELb1EEENS1_21CollectiveEpilogueFwdINS6_IJS8_S8_S9_EEENS6_IJNS7_ILi1EEESH_SH_EEESB_SD_Li128ELb0ELb1ELb1ELb0EEENS1_19SingleTileSchedulerILb0ELb1ELb1ELi128EEEEEEEEEvNT_6ParamsE)
        /*02fc*/ 	.word	0x00000000


	//----- nvinfo : EIATTR_MIN_STACK_SIZE
	.align		4
.L_138:
        /*0300*/ 	.byte	0x04, 0x12
        /*0302*/ 	.short	(.L_140 - .L_139)
	.align		4
.L_139:
        /*0304*/ 	.word	index@(_ZN7cutlass13device_kernelIN5flash19enable_sm80_to_sm89INS1_16FlashAttnFwdSm80INS1_25CollectiveMainloopFwdSm80ILi8ELi1ELb1EN4cute5tupleIJNS5_1CILi128EEENS7_ILi112EEES8_EEELi128ENS_6half_tEfNS_4arch4Sm80ELb0ELb0ELb0ELb1ELb1ELb0ELb1ELb1EEENS1_21CollectiveEpilogueFwdINS6_IJS8_S8_S9_EEENS6_IJNS7_ILi1EEESH_SH_EEESB_SD_Li256ELb1ELb1ELb1ELb0EEENS1_36VarlenDynamicPersistentTileSchedulerILi128ELi112ELi256ELi256ELb1ELb1ELb0ELb0ELb1ELb1EEEEEEEEEvNT_6ParamsE)
        /*0308*/ 	.word	0x00000000


	//----- nvinfo : EIATTR_MIN_STACK_SIZE
	.align		4
.L_140:
        /*030c*/ 	.byte	0x04, 0x12
        /*030e*/ 	.short	(.L_142 - .L_141)
	.align		4
.L_141:
        /*0310*/ 	.word	index@(_ZN7cutlass13device_kernelIN5flash19enable_sm80_to_sm89INS1_16FlashAttnFwdSm80INS1_25CollectiveMainloopFwdSm80ILi8ELi1ELb1EN4cute5tupleIJNS5_1CILi128EEENS7_ILi112EEES8_EEELi128ENS_6half_tEfNS_4arch4Sm80ELb0ELb0ELb0ELb1ELb1ELb1ELb1ELb1EEENS1_21CollectiveEpilogueFwdINS6_IJS8_S8_S9_EEENS6_IJNS7_ILi1EEESH_SH_EEESB_SD_Li256ELb1ELb1ELb1ELb0EEENS1_36VarlenDynamicPersistentTileSchedulerILi128ELi112ELi256ELi256ELb1ELb1ELb0ELb0ELb1ELb1EEEEEEEEEvNT_6ParamsE)
        /*0314*/ 	.word	0x00000000


	//----- nvinfo : EIATTR_MIN_STACK_SIZE
	.align		4
.L_142:
        /*0318*/ 	.byte	0x04, 0x12
        /*031a*/ 	.short	(.L_144 - .L_143)
	.align		4
.L_143:
        /*031c*/ 	.word	index@(_ZN7cutlass13device_kernelIN5flash19enable_sm80_to_sm89INS1_16FlashAttnFwdSm80INS1_25CollectiveMainloopFwdSm80ILi4ELi1ELb0EN4cute5tupleIJNS5_1CILi128EEENS7_ILi48EEES8_EEELi128ENS_6half_tEfNS_4arch4Sm80ELb0ELb1ELb0ELb0ELb1ELb0ELb1ELb1EEENS1_21CollectiveEpilogueFwdINS6_IJS8_S8_S9_EEENS6_IJNS7_ILi1EEESH_SH_EEESB_SD_Li128ELb0ELb1ELb1ELb0EEENS1_19SingleTileSchedulerILb0ELb1ELb1ELi128EEEEEEEEEvNT_6ParamsE)
        /*0320*/ 	.word	0x00000000


	//----- nvinfo : EIATTR_MIN_STACK_SIZE
	.align		4
.L_144:
        /*0324*/ 	.byte	0x04, 0x12
        /*0326*/ 	.short	(.L_146 - .L_145)
	.align		4
.L_145:
        /*0328*/ 	.word	index@(_ZN7cutlass13device_kernelIN5flash19enable_sm80_to_sm89INS1_16FlashAttnFwdSm80INS1_25CollectiveMainloopFwdSm80ILi8ELi1ELb1EN4cute5tupleIJNS5_1CILi128EEENS7_ILi96EEES8_EEELi128ENS_6half_tEfNS_4arch4Sm80ELb0ELb1ELb0ELb1ELb1ELb0ELb1ELb1EEENS1_21CollectiveEpilogueFwdINS6_IJS8_S8_S9_EEENS6_IJNS7_ILi1EEESH_SH_EEESB_SD_Li256ELb1ELb1ELb1ELb0EEENS1_36VarlenDynamicPersistentTileSchedulerILi128ELi96ELi256ELi256ELb1ELb1ELb0ELb1ELb0ELb1EEEEEEEEEvNT_6ParamsE)
        /*032c*/ 	.word	0x00000000


	//----- nvinfo : EIATTR_MIN_STACK_SIZE
	.align		4
.L_146:
        /*0330*/ 	.byte	0x04, 0x12
        /*0332*/ 	.short	(.L_148 - .L_147)
	.align		4
.L_147:
        /*0334*/ 	.word	index@(_ZN7cutlass13device_kernelIN5flash19enable_sm80_to_sm89INS1_16FlashAttnFwdSm80INS1_25CollectiveMainloopFwdSm80ILi8ELi1ELb1EN4cute5tupleIJNS5_1CILi128EEENS7_ILi96EEES8_EEELi128ENS_6half_tEfNS_4arch4Sm80ELb0ELb1ELb0ELb1ELb1ELb1ELb1ELb1EEENS1_21CollectiveEpilogueFwdINS6_IJS8_S8_S9_EEENS6_IJNS7_ILi1EEESH_SH_EEESB_SD_Li256ELb1ELb1ELb1ELb0EEENS1_36VarlenDynamicPersistentTileSchedulerILi128ELi96ELi256ELi256ELb1ELb1ELb0ELb1ELb0ELb1EEEEEEEEEvNT_6ParamsE)
        /*0338*/ 	.word	0x00000000


	//----- nvinfo : EIATTR_MIN_STACK_SIZE
	.align		4
.L_148:
        /*033c*/ 	.byte	0x04, 0x12
        /*033e*/ 	.short	(.L_150 - .L_149)
	.align		4
.L_149:
        /*0340*/ 	.word	index@(_ZN7cutlass13device_kernelIN5flash19enable_sm80_to_sm89INS1_16FlashAttnFwdSm80INS1_25CollectiveMainloopFwdSm80ILi4ELi1ELb0EN4cute5tupleIJNS5_1CILi128EEENS7_ILi64EEES8_EEELi128ENS_6half_tEfNS_4arch4Sm80ELb1ELb0ELb0ELb0ELb1ELb0ELb1ELb1EEENS1_21CollectiveEpilogueFwdINS6_IJS8_S8_S9_EEENS6_IJNS7_ILi1EEESH_SH_EEESB_SD_Li128ELb0ELb1ELb1ELb0EEENS1_30DynamicPersistentTileSchedulerILi128ELi128ELb1ELb1ELb0EEEEEEEEEvNT_6ParamsE)
        /*0344*/ 	.word	0x00000000


	//----- nvinfo : EIATTR_MIN_STACK_SIZE
	.align		4
.L_150:
        /*0348*/ 	.byte	0x04, 0x12
        /*034a*/ 	.short	(.L_152 - .L_151)
	.align		4
.L_151:
        /*034c*/ 	.word	index@(_ZN7cutlass13device_kernelIN5flash19enable_sm80_to_sm89INS1_16FlashAttnFwdSm80INS1_25CollectiveMainloopFwdSm80ILi8ELi1ELb1EN4cute5tupleIJNS5_1CILi128EEENS7_ILi112EEES8_EEELi128ENS_6half_tEfNS_4arch4Sm80ELb1ELb0ELb0ELb1ELb1ELb0ELb1ELb1EEENS1_21CollectiveEpilogueFwdINS6_IJS8_S8_S9_EEENS6_IJNS7_ILi1EEESH_SH_EEESB_SD_Li256ELb1ELb1ELb1ELb0EEENS1_36VarlenDynamicPersistentTileSchedulerILi128ELi112ELi256ELi256ELb1ELb1ELb0ELb1ELb1ELb1EEEEEEEEEvNT_6ParamsE)
        /*0350*/ 	.word	0x00000000


	//----- nvinfo : EIATTR_MIN_STACK_SIZE
	.align		4
.L_152:
        /*0354*/ 	.byte	0x04, 0x12
        /*0356*/ 	.short	(.L_154 - .L_153)
	.align		4
.L_153:
        /*0358*/ 	.word	index@(_ZN7cutlass13device_kernelIN5flash19enable_sm80_to_sm89INS1_16FlashAttnFwdSm80INS1_25CollectiveMainloopFwdSm80ILi8ELi1ELb1EN4cute5tupleIJNS5_1CILi128EEENS7_ILi112EEES8_EEELi128ENS_6half_tEfNS_4arch4Sm80ELb1ELb0ELb0ELb1ELb1ELb1ELb1ELb1EEENS1_21CollectiveEpilogueFwdINS6_IJS8_S8_S9_EEENS6_IJNS7_ILi1EEESH_SH_EEESB_SD_Li256ELb1ELb1ELb1ELb0EEENS1_36VarlenDynamicPersistentTileSchedulerILi128ELi112ELi256ELi256ELb1ELb1ELb0ELb1ELb1ELb1EEEEEEEEEvNT_6ParamsE)
        /*035c*/ 	.word	0x00000000
.L_154:


//--------------------- .nv.compat                --------------------------
	.section	.nv.compat,"",@"SHT_CUDA_COMPAT_INFO"
	.align	4
        /*0000*/ 	.byte	0x02, 0x09, 0x01, 0x00, 0x02, 0x02, 0x01, 0x00, 0x02, 0x05, 0x05, 0x00, 0x03, 0x07, 0x01, 0x01
        /*0010*/ 	.byte	0x02, 0x03, 0x00, 0x00, 0x02, 0x06, 0x01, 0x00, 0x04, 0x0b, 0x08, 0x00, 0x00, 0x00, 0x00, 0x00
        /*0020*/ 	.byte	0x00, 0x00, 0x00, 0x00


//--------------------- .nv.info._ZN7cutlass13device_kernelIN5flash19enable_sm80_to_sm89INS1_16FlashAttnFwdSm80INS1_25CollectiveMainloopFwdSm80ILi8ELi1ELb1EN4cute5tupleIJNS5_1CILi128EEES8_S8_EEELi128ENS_6half_tEfNS_4arch4Sm80ELb0ELb0ELb1ELb0ELb1ELb0ELb1ELb1EEENS1_21CollectiveEpilogueFwdIS9_NS6_IJNS7_ILi1EEESF_SF_EEESA_SC_Li256ELb0ELb1ELb1ELb0EEENS1_19SingleTileSchedulerILb0ELb1ELb1ELi128EEEEEEEEEvNT_6ParamsE --------------------------
	.section	.nv.info._ZN7cutlass13device_kernelIN5flash19enable_sm80_to_sm89INS1_16FlashAttnFwdSm80INS1_25CollectiveMainloopFwdSm80ILi8ELi1ELb1EN4cute5tupleIJNS5_1CILi128EEES8_S8_EEELi128ENS_6half_tEfNS_4arch4Sm80ELb0ELb0ELb1ELb0ELb1ELb0ELb1ELb1EEENS1_21CollectiveEpilogueFwdIS9_NS6_IJNS7_ILi1EEESF_SF_EEESA_SC_Li256ELb0ELb1ELb1ELb0EEENS1_19SingleTileSchedulerILb0ELb1ELb1ELi128EEEEEEEEEvNT_6ParamsE,"",@"SHT_CUDA_INFO"
	.sectionflags	@""
	.align	4


	//----- nvinfo : EIATTR_CUDA_API_VERSION
	.align		4
        /*0000*/ 	.byte	0x04, 0x37
        /*0002*/ 	.short	(.L_156 - .L_155)
.L_155:
        /*0004*/ 	.word	0x00000082


	//----- nvinfo : EIATTR_KPARAM_INFO
	.align		4
.L_156:
        /*0008*/ 	.byte	0x04, 0x17
        /*000a*/ 	.short	(.L_158 - .L_157)
.L_157:
        /*000c*/ 	.word	0x00000000
        /*0010*/ 	.short	0x0000
        /*0012*/ 	.short	0x0000
        /*0014*/ 	.byte	0x00, 0xf0, 0x61, 0x10


	//----- nvinfo : EIATTR_SPARSE_MMA_MASK
	.align		4
.L_158:
        /*0018*/ 	.byte	0x03, 0x50
        /*001a*/ 	.short	0x0000


	//----- nvinfo : EIATTR_MAXREG_COUNT
	.align		4
        /*001c*/ 	.byte	0x03, 0x1b
        /*001e*/ 	.short	0x00ff


	//----- nvinfo : EIATTR_MERCURY_ISA_VERSION
	.align		4
        /*0020*/ 	.byte	0x03, 0x5f
        /*0022*/ 	.short	0x0101


	//----- nvinfo : EIATTR_EXIT_INSTR_OFFSETS
	.align		4
        /*0024*/ 	.byte	0x04, 0x1c
        /*0026*/ 	.short	(.L_160 - .L_159)


	//   ....[0]....
.L_159:
        /*0028*/ 	.word	0x00000010


	//----- nvinfo : EIATTR_MAX_THREADS
	.align		4
.L_160:
        /*002c*/ 	.byte	0x04, 0x05
        /*002e*/ 	.short	(.L_162 - .L_161)
.L_161:
        /*0030*/ 	.word	0x00000100
        /*0034*/ 	.word	0x00000001
        /*0038*/ 	.word	0x00000001


	//----- nvinfo : EIATTR_CBANK_PARAM_SIZE
	.align		4
.L_162:
        /*003c*/ 	.byte	0x03, 0x19
        /*003e*/ 	.short	0x0418


	//----- nvinfo : EIATTR_PARAM_CBANK
	.align		4
        /*0040*/ 	.byte	0x04, 0x0a
        /*0042*/ 	.short	(.L_164 - .L_163)
	.align		4
.L_163:
        /*0044*/ 	.word	index@(.nv.constant0._ZN7cutlass13device_kernelIN5flash19enable_sm80_to_sm89INS1_16FlashAttnFwdSm80INS1_25CollectiveMainloopFwdSm80ILi8ELi1ELb1EN4cute5tupleIJNS5_1CILi128EEES8_S8_EEELi128ENS_6half_tEfNS_4arch4Sm80ELb0ELb0ELb1ELb0ELb1ELb0ELb1ELb1EEENS1_21CollectiveEpilogueFwdIS9_NS6_IJNS7_ILi1EEESF_SF_EEESA_SC_Li256ELb0ELb1ELb1ELb0EEENS1_19SingleTileSchedulerILb0ELb1ELb1ELi128EEEEEEEEEvNT_6ParamsE)
        /*0048*/ 	.short	0x0210
        /*004a*/ 	.short	0x0418


	//----- nvinfo : EIATTR_SW_WAR
	.align		4
.L_164:
        /*004c*/ 	.byte	0x04, 0x36
        /*004e*/ 	.short	(.L_166 - .L_165)
.L_165:
        /*0050*/ 	.word	0x00000008
.L_166:


//--------------------- .nv.info._ZN7cutlass13device_kernelIN5flash19enable_sm80_to_sm89INS1_16FlashAttnFwdSm80INS1_25CollectiveMainloopFwdSm80ILi8ELi1ELb1EN4cute5tupleIJNS5_1CILi128EEENS7_ILi96EEES8_EEELi128ENS_6half_tEfNS_4arch4Sm80ELb0ELb1ELb1ELb0ELb1ELb0ELb1ELb1EEENS1_21CollectiveEpilogueFwdINS6_IJS8_S8_S9_EEENS6_IJNS7_ILi1EEESH_SH_EEESB_SD_Li256ELb0ELb1ELb1ELb0EEENS1_19SingleTileSchedulerILb0ELb1ELb1ELi128EEEEEEEEEvNT_6ParamsE --------------------------
	.section	.nv.info._ZN7cutlass13device_kernelIN5flash19enable_sm80_to_sm89INS1_16FlashAttnFwdSm80INS1_25CollectiveMainloopFwdSm80ILi8ELi1ELb1EN4cute5tupleIJNS5_1CILi128EEENS7_ILi96EEES8_EEELi128ENS_6half_tEfNS_4arch4Sm80ELb0ELb1ELb1ELb0ELb1ELb0ELb1ELb1EEENS1_21CollectiveEpilogueFwdINS6_IJS8_S8_S9_EEENS6_IJNS7_ILi1EEESH_SH_EEESB_SD_Li256ELb0ELb1ELb1ELb0EEENS1_19SingleTileSchedulerILb0ELb1ELb1ELi128EEEEEEEEEvNT_6ParamsE,"",@"SHT_CUDA_INFO"
	.sectionflags	@""
	.align	4


	//----- nvinfo : EIATTR_CUDA_API_VERSION
	.align		4
        /*0000*/ 	.byte	0x04, 0x37
        /*0002*/ 	.short	(.L_168 - .L_167)
.L_167:
        /*0004*/ 	.word	0x00000082


	//----- nvinfo : EIATTR_KPARAM_INFO
	.align		4
.L_168:
        /*0008*/ 	.byte	0x04, 0x17
        /*000a*/ 	.short	(.L_170 - .L_169)
.L_169:
        /*000c*/ 	.word	0x00000000
        /*0010*/ 	.short	0x0000
        /*0012*/ 	.short	0x0000
        /*0014*/ 	.byte	0x00, 0xf0, 0x61, 0x10


	//----- nvinfo : EIATTR_SPARSE_MMA_MASK
	.align		4
.L_170:
        /*0018*/ 	.byte	0x03, 0x50
        /*001a*/ 	.short	0x0000


	//----- nvinfo : EIATTR_MAXREG_COUNT
	.align		4
        /*001c*/ 	.byte	0x03, 0x1b
        /*001e*/ 	.short	0x00ff


	//----- nvinfo : EIATTR_MERCURY_ISA_VERSION
	.align		4
        /*0020*/ 	.byte	0x03, 0x5f
        /*0022*/ 	.short	0x0101


	//----- nvinfo : EIATTR_EXIT_INSTR_OFFSETS
	.align		4
        /*0024*/ 	.byte	0x04, 0x1c
        /*0026*/ 	.short	(.L_172 - .L_171)


	//   ....[0]....
.L_171:
        /*0028*/ 	.word	0x00000010


	//----- nvinfo : EIATTR_MAX_THREADS
	.align		4
.L_172:
        /*002c*/ 	.byte	0x04, 0x05
        /*002e*/ 	.short	(.L_174 - .L_173)
.L_173:
        /*0030*/ 	.word	0x00000100
        /*0034*/ 	.word	0x00000001
        /*0038*/ 	.word	0x00000001


	//----- nvinfo : EIATTR_CBANK_PARAM_SIZE
	.align		4
.L_174:
        /*003c*/ 	.byte	0x03, 0x19
        /*003e*/ 	.short	0x0418


	//----- nvinfo : EIATTR_PARAM_CBANK
	.align		4
        /*0040*/ 	.byte	0x04, 0x0a
        /*0042*/ 	.short	(.L_176 - .L_175)
	.align		4
.L_175:
        /*0044*/ 	.word	index@(.nv.constant0._ZN7cutlass13device_kernelIN5flash19enable_sm80_to_sm89INS1_16FlashAttnFwdSm80INS1_25CollectiveMainloopFwdSm80ILi8ELi1ELb1EN4cute5tupleIJNS5_1CILi128EEENS7_ILi96EEES8_EEELi128ENS_6half_tEfNS_4arch4Sm80ELb0ELb1ELb1ELb0ELb1ELb0ELb1ELb1EEENS1_21CollectiveEpilogueFwdINS6_IJS8_S8_S9_EEENS6_IJNS7_ILi1EEESH_SH_EEESB_SD_Li256ELb0ELb1ELb1ELb0EEENS1_19SingleTileSchedulerILb0ELb1ELb1ELi128EEEEEEEEEvNT_6ParamsE)
        /*0048*/ 	.short	0x0210
        /*004a*/ 	.short	0x0418


	//----- nvinfo : EIATTR_SW_WAR
	.align		4
.L_176:
        /*004c*/ 	.byte	0x04, 0x36
        /*004e*/ 	.short	(.L_178 - .L_177)
.L_177:
        /*0050*/ 	.word	0x00000008
.L_178:


//--------------------- .nv.info._ZN7cutlass13device_kernelIN5flash19enable_sm80_to_sm89INS1_16FlashAttnFwdSm80INS1_25CollectiveMainloopFwdSm80ILi8ELi1ELb1EN4cute5tupleIJNS5_1CILi128EEES8_S8_EEELi128ENS_6half_tEfNS_4arch4Sm80ELb1ELb0ELb1ELb0ELb1ELb0ELb1ELb1EEENS1_21CollectiveEpilogueFwdIS9_NS6_IJNS7_ILi1EEESF_SF_EEESA_SC_Li256ELb0ELb1ELb1ELb0EEENS1_30DynamicPersistentTileSchedulerILi256ELi256ELb1ELb1ELb0EEEEEEEEEvNT_6ParamsE --------------------------
	.section	.nv.info._ZN7cutlass13device_kernelIN5flash19enable_sm80_to_sm89INS1_16FlashAttnFwdSm80INS1_25CollectiveMainloopFwdSm80ILi8ELi1ELb1EN4cute5tupleIJNS5_1CILi128EEES8_S8_EEELi128ENS_6half_tEfNS_4arch4Sm80ELb1ELb0ELb1ELb0ELb1ELb0ELb1ELb1EEENS1_21CollectiveEpilogueFwdIS9_NS6_IJNS7_ILi1EEESF_SF_EEESA_SC_Li256ELb0ELb1ELb1ELb0EEENS1_30DynamicPersistentTileSchedulerILi256ELi256ELb1ELb1ELb0EEEEEEEEEvNT_6ParamsE,"",@"SHT_CUDA_INFO"
	.sectionflags	@""
	.align	4


	//----- nvinfo : EIATTR_CUDA_API_VERSION
	.align		4
        /*0000*/ 	.byte	0x04, 0x37
        /*0002*/ 	.short	(.L_180 - .L_179)
.L_179:
        /*0004*/ 	.word	0x00000082


	//----- nvinfo : EIATTR_KPARAM_INFO
	.align		4
.L_180:
        /*0008*/ 	.byte	0x04, 0x17
        /*000a*/ 	.short	(.L_182 - .L_181)
.L_181:
        /*000c*/ 	.word	0x00000000
        /*0010*/ 	.short	0x0000
        /*0012*/ 	.short	0x0000
        /*0014*/ 	.byte	0x00, 0xf0, 0xa1, 0x10


	//----- nvinfo : EIATTR_SPARSE_MMA_MASK
	.align		4
.L_182:
        /*0018*/ 	.byte	0x03, 0x50
        /*001a*/ 	.short	0x0000


	//----- nvinfo : EIATTR_MAXREG_COUNT
	.align		4
        /*001c*/ 	.byte	0x03, 0x1b
        /*001e*/ 	.short	0x00ff


	//----- nvinfo : EIATTR_MERCURY_ISA_VERSION
	.align		4
        /*0020*/ 	.byte	0x03, 0x5f
        /*0022*/ 	.short	0x0101


	//----- nvinfo : EIATTR_EXIT_INSTR_OFFSETS
	.align		4
        /*0024*/ 	.byte	0x04, 0x1c
        /*0026*/ 	.short	(.L_184 - .L_183)


	//   ....[0]....
.L_183:
        /*0028*/ 	.word	0x00000010


	//----- nvinfo : EIATTR_MAX_THREADS
	.align		4
.L_184:
        /*002c*/ 	.byte	0x04, 0x05
        /*002e*/ 	.short	(.L_186 - .L_185)
.L_185:
        /*0030*/ 	.word	0x00000100
        /*0034*/ 	.word	0x00000001
        /*0038*/ 	.word	0x00000001


	//----- nvinfo : EIATTR_CBANK_PARAM_SIZE
	.align		4
.L_186:
        /*003c*/ 	.byte	0x03, 0x19
        /*003e*/ 	.short	0x0428


	//----- nvinfo : EIATTR_PARAM_CBANK
	.align		4
        /*0040*/ 	.byte	0x04, 0x0a
        /*0042*/ 	.short	(.L_188 - .L_187)
	.align		4
.L_187:
        /*0044*/ 	.word	index@(.nv.constant0._ZN7cutlass13device_kernelIN5flash19enable_sm80_to_sm89INS1_16FlashAttnFwdSm80INS1_25CollectiveMainloopFwdSm80ILi8ELi1ELb1EN4cute5tupleIJNS5_1CILi128EEES8_S8_EEELi128ENS_6half_tEfNS_4arch4Sm80ELb1ELb0ELb1ELb0ELb1ELb0ELb1ELb1EEENS1_21CollectiveEpilogueFwdIS9_NS6_IJNS7_ILi1EEESF_SF_EEESA_SC_Li256ELb0ELb1ELb1ELb0EEENS1_30DynamicPersistentTileSchedulerILi256ELi256ELb1ELb1ELb0EEEEEEEEEvNT_6ParamsE)
        /*0048*/ 	.short	0x0210
        /*004a*/ 	.short	0x0428


	//----- nvinfo : EIATTR_SW_WAR
	.align		4
.L_188:
        /*004c*/ 	.byte	0x04, 0x36
        /*004e*/ 	.short	(.L_190 - .L_189)
.L_189:
        /*0050*/ 	.word	0x00000008
.L_190:


//--------------------- .nv.info._ZN7cutlass13device_kernelIN5flash19enable_sm80_to_sm89INS1_16FlashAttnFwdSm80INS1_25CollectiveMainloopFwdSm80ILi4ELi1ELb0EN4cute5tupleIJNS5_1CILi128EEENS7_ILi64EEES8_EEELi128ENS_6half_tEfNS_4arch4Sm80ELb0ELb0ELb1ELb0ELb1ELb0ELb1ELb1EEENS1_21CollectiveEpilogueFwdINS6_IJS8_S8_S9_EEENS6_IJNS7_ILi1EEESH_SH_EEESB_SD_Li128ELb0ELb1ELb1ELb0EEENS1_19SingleTileSchedulerILb0ELb1ELb1ELi128EEEEEEEEEvNT_6ParamsE --------------------------
	.section	.nv.info._ZN7cutlass13device_kernelIN5flash19enable_sm80_to_sm89INS1_16FlashAttnFwdSm80INS1_25CollectiveMainloopFwdSm80ILi4ELi1ELb0EN4cute5tupleIJNS5_1CILi128EEENS7_ILi64EEES8_EEELi128ENS_6half_tEfNS_4arch4Sm80ELb0ELb0ELb1ELb0ELb1ELb0ELb1ELb1EEENS1_21CollectiveEpilogueFwdINS6_IJS8_S8_S9_EEENS6_IJNS7_ILi1EEESH_SH_EEESB_SD_Li128ELb0ELb1ELb1ELb0EEENS1_19SingleTileSchedulerILb0ELb1ELb1ELi128EEEEEEEEEvNT_6ParamsE,"",@"SHT_CUDA_INFO"
	.sectionflags	@""
	.align	4


	//----- nvinfo : EIATTR_CUDA_API_VERSION
	.align		4
        /*0000*/ 	.byte	0x04, 0x37
        /*0002*/ 	.short	(.L_192 - .L_191)
.L_191:
        /*0004*/ 	.word	0x00000082


	//----- nvinfo : EIATTR_KPARAM_INFO
	.align		4
.L_192:
        /*0008*/ 	.byte	0x04, 0x17
        /*000a*/ 	.short	(.L_194 - .L_193)
.L_193:
        /*000c*/ 	.word	0x00000000
        /*0010*/ 	.short	0x0000
        /*0012*/ 	.short	0x0000
        /*0014*/ 	.byte	0x00, 0xf0, 0x61, 0x10


	//----- nvinfo : EIATTR_SPARSE_MMA_MASK
	.align		4
.L_194:
        /*0018*/ 	.byte	0x03, 0x50
        /*001a*/ 	.short	0x0000


	//----- nvinfo : EIATTR_MAXREG_COUNT
	.align		4
        /*001c*/ 	.byte	0x03, 0x1b
        /*001e*/ 	.short	0x00ff


	//----- nvinfo : EIATTR_MERCURY_ISA_VERSION
	.align		4
        /*0020*/ 	.byte	0x03, 0x5f
        /*0022*/ 	.short	0x0101


	//----- nvinfo : EIATTR_EXIT_INSTR_OFFSETS
	.align		4
        /*0024*/ 	.byte	0x04, 0x1c
        /*0026*/ 	.short	(.L_196 - .L_195)


	//   ....[0]....
.L_195:
        /*0028*/ 	.word	0x00000010


	//----- nvinfo : EIATTR_MAX_THREADS
	.align		4
.L_196:
        /*002c*/ 	.byte	0x04, 0x05
        /*002e*/ 	.short	(.L_198 - .L_197)
.L_197:
        /*0030*/ 	.word	0x00000080
        /*0034*/ 	.word	0x00000001
        /*0038*/ 	.word	0x00000001


	//----- nvinfo : EIATTR_CBANK_PARAM_SIZE
	.align		4
.L_198:
        /*003c*/ 	.byte	0x03, 0x19
        /*003e*/ 	.short	0x0418


	//----- nvinfo : EIATTR_PARAM_CBANK
	.align		4
        /*0040*/ 	.byte	0x04, 0x0a
        /*0042*/ 	.short	(.L_200 - .L_199)
	.align		4
.L_199:
        /*0044*/ 	.word	index@(.nv.constant0._ZN7cutlass13device_kernelIN5flash19enable_sm80_to_sm89INS1_16FlashAttnFwdSm80INS1_25CollectiveMainloopFwdSm80ILi4ELi1ELb0EN4cute5tupleIJNS5_1CILi128EEENS7_ILi64EEES8_EEELi128ENS_6half_tEfNS_4arch4Sm80ELb0ELb0ELb1ELb0ELb1ELb0ELb1ELb1EEENS1_21CollectiveEpilogueFwdINS6_IJS8_S8_S9_EEENS6_IJNS7_ILi1EEESH_SH_EEESB_SD_Li128ELb0ELb1ELb1ELb0EEENS1_19SingleTileSchedulerILb0ELb1ELb1ELi128EEEEEEEEEvNT_6ParamsE)
        /*0048*/ 	.short	0x0210
        /*004a*/ 	.short	0x0418


	//----- nvinfo : EIATTR_SW_WAR
	.align		4
.L_200:
        /*004c*/ 	.byte	0x04, 0x36
        /*004e*/ 	.short	(.L_202 - .L_201)
.L_201:
        /*0050*/ 	.word	0x00000008
.L_202:


//--------------------- .nv.info._ZN7cutlass13device_kernelIN5flash19enable_sm80_to_sm89INS1_16FlashAttnFwdSm80INS1_25CollectiveMainloopFwdSm80ILi8ELi1ELb1EN4cute5tupleIJNS5_1CILi128EEENS7_ILi112EEES8_EEELi128ENS_6half_tEfNS_4arch4Sm80ELb0ELb0ELb1ELb1ELb1ELb0ELb1ELb1EEENS1_21CollectiveEpilogueFwdINS6_IJS8_S8_S9_EEENS6_IJNS7_ILi1EEESH_SH_EEESB_SD_Li256ELb1ELb1ELb1ELb0EEENS1_36VarlenDynamicPersistentTileSchedulerILi128ELi112ELi256ELi256ELb1ELb1ELb0ELb0ELb1ELb1EEEEEEEEEvNT_6ParamsE --------------------------
	.section	.nv.info._ZN7cutlass13device_kernelIN5flash19enable_sm80_to_sm89INS1_16FlashAttnFwdSm80INS1_25CollectiveMainloopFwdSm80ILi8ELi1ELb1EN4cute5tupleIJNS5_1CILi128EEENS7_ILi112EEES8_EEELi128ENS_6half_tEfNS_4arch4Sm80ELb0ELb0ELb1ELb1ELb1ELb0ELb1ELb1EEENS1_21CollectiveEpilogueFwdINS6_IJS8_S8_S9_EEENS6_IJNS7_ILi1EEESH_SH_EEESB_SD_Li256ELb1ELb1ELb1ELb0EEENS1_36VarlenDynamicPersistentTileSchedulerILi128ELi112ELi256ELi256ELb1ELb1ELb0ELb0ELb1ELb1EEEEEEEEEvNT_6ParamsE,"",@"SHT_CUDA_INFO"
	.sectionflags	@""
	.align	4


	//----- nvinfo : EIATTR_CUDA_API_VERSION
	.align		4
        /*0000*/ 	.byte	0x04, 0x37
        /*0002*/ 	.short	(.L_204 - .L_203)
.L_203:
        /*0004*/ 	.word	0x00000082


	//----- nvinfo : EIATTR_KPARAM_INFO
	.align		4
.L_204:
        /*0008*/ 	.byte	0x04, 0x17
        /*000a*/ 	.short	(.L_206 - .L_205)
.L_205:
        /*000c*/ 	.word	0x00000000
        /*0010*/ 	.short	0x0000
        /*0012*/ 	.short	0x0000
        /*0014*/ 	.byte	0x00, 0xf0, 0xe1, 0x10


	//----- nvinfo : EIATTR_SPARSE_MMA_MASK
	.align		4
.L_206:
        /*0018*/ 	.byte	0x03, 0x50
        /*001a*/ 	.short	0x0000


	//----- nvinfo : EIATTR_MAXREG_COUNT
	.align		4
        /*001c*/ 	.byte	0x03, 0x1b
        /*001e*/ 	.short	0x00ff


	//----- nvinfo : EIATTR_MERCURY_ISA_VERSION
	.align		4
        /*0020*/ 	.byte	0x03, 0x5f
        /*0022*/ 	.short	0x0101


	//----- nvinfo : EIATTR_EXIT_INSTR_OFFSETS
	.align		4
        /*0024*/ 	.byte	0x04, 0x1c
        /*0026*/ 	.short	(.L_208 - .L_207)


	//   ....[0]....
.L_207:
        /*0028*/ 	.word	0x00000010


	//----- nvinfo : EIATTR_MAX_THREADS
	.align		4
.L_208:
        /*002c*/ 	.byte	0x04, 0x05
        /*002e*/ 	.short	(.L_210 - .L_209)
.L_209:
        /*0030*/ 	.word	0x00000100
        /*0034*/ 	.word	0x00000001
        /*0038*/ 	.word	0x00000001


	//----- nvinfo : EIATTR_CBANK_PARAM_SIZE
	.align		4
.L_210:
        /*003c*/ 	.byte	0x03, 0x19
        /*003e*/ 	.short	0x0438


	//----- nvinfo : EIATTR_PARAM_CBANK
	.align		4
        /*0040*/ 	.byte	0x04, 0x0a
        /*0042*/ 	.short	(.L_212 - .L_211)
	.align		4
.L_211:
        /*0044*/ 	.word	index@(.nv.constant0._ZN7cutlass13device_kernelIN5flash19enable_sm80_to_sm89INS1_16FlashAttnFwdSm80INS1_25CollectiveMainloopFwdSm80ILi8ELi1ELb1EN4cute5tupleIJNS5_1CILi128EEENS7_ILi112EEES8_EEELi128ENS_6half_tEfNS_4arch4Sm80ELb0ELb0ELb1ELb1ELb1ELb0ELb1ELb1EEENS1_21CollectiveEpilogueFwdINS6_IJS8_S8_S9_EEENS6_IJNS7_ILi1EEESH_SH_EEESB_SD_Li256ELb1ELb1ELb1ELb0EEENS1_36VarlenDynamicPersistentTileSchedulerILi128ELi112ELi256ELi256ELb1ELb1ELb0ELb0ELb1ELb1EEEEEEEEEvNT_6ParamsE)
        /*0048*/ 	.short	0x0210
        /*004a*/ 	.short	0x0438


	//----- nvinfo : EIATTR_SW_WAR
	.align		4
.L_212:
        /*004c*/ 	.byte	0x04, 0x36
        /*004e*/ 	.short	(.L_214 - .L_213)
.L_213:
        /*0050*/ 	.word	0x00000008
.L_214:


//--------------------- .nv.info._ZN7cutlass13device_kernelIN5flash19enable_sm80_to_sm89INS1_16FlashAttnFwdSm80INS1_25CollectiveMainloopFwdSm80ILi8ELi1ELb1EN4cute5tupleIJNS5_1CILi128EEENS7_ILi112EEES8_EEELi128ENS_6half_tEfNS_4arch4Sm80ELb0ELb0ELb1ELb1ELb1ELb1ELb1ELb1EEENS1_21CollectiveEpilogueFwdINS6_IJS8_S8_S9_EEENS6_IJNS7_ILi1EEESH_SH_EEESB_SD_Li256ELb1ELb1ELb1ELb0EEENS1_36VarlenDynamicPersistentTileSchedulerILi128ELi112ELi256ELi256ELb1ELb1ELb0ELb0ELb1ELb1EEEEEEEEEvNT_6ParamsE --------------------------
	.section	.nv.info._ZN7cutlass13device_kernelIN5flash19enable_sm80_to_sm89INS1_16FlashAttnFwdSm80INS1_25CollectiveMainloopFwdSm80ILi8ELi1ELb1EN4cute5tupleIJNS5_1CILi128EEENS7_ILi112EEES8_EEELi128ENS_6half_tEfNS_4arch4Sm80ELb0ELb0ELb1ELb1ELb1ELb1ELb1ELb1EEENS1_21CollectiveEpilogueFwdINS6_IJS8_S8_S9_EEENS6_IJNS7_ILi1EEESH_SH_EEESB_SD_Li256ELb1ELb1ELb1ELb0EEENS1_36VarlenDynamicPersistentTileSchedulerILi128ELi112ELi256ELi256ELb1ELb1ELb0ELb0ELb1ELb1EEEEEEEEEvNT_6ParamsE,"",@"SHT_CUDA_INFO"
	.sectionflags	@""
	.align	4


	//----- nvinfo : EIATTR_CUDA_API_VERSION
	.align		4
        /*0000*/ 	.byte	0x04, 0x37
        /*0002*/ 	.short	(.L_216 - .L_215)
.L_215:
        /*0004*/ 	.word	0x00000082


	//----- nvinfo : EIATTR_KPARAM_INFO
	.align		4
.L_216:
        /*0008*/ 	.byte	0x04, 0x17
        /*000a*/ 	.short	(.L_218 - .L_217)
.L_217:
        /*000c*/ 	.word	0x00000000
        /*0010*/ 	.short	0x0000
        /*0012*/ 	.short	0x0000
        /*0014*/ 	.byte	0x00, 0xf0, 0xe1, 0x10


	//----- nvinfo : EIATTR_SPARSE_MMA_MASK
	.align		4
.L_218:
        /*0018*/ 	.byte	0x03, 0x50
        /*001a*/ 	.short	0x0000


	//----- nvinfo : EIATTR_MAXREG_COUNT
	.align		4
        /*001c*/ 	.byte	0x03, 0x1b
        /*001e*/ 	.short	0x00ff


	//----- nvinfo : EIATTR_MERCURY_ISA_VERSION
	.align		4
        /*0020*/ 	.byte	0x03, 0x5f
        /*0022*/ 	.short	0x0101


	//----- nvinfo : EIATTR_EXIT_INSTR_OFFSETS
	.align		4
        /*0024*/ 	.byte	0x04, 0x1c
        /*0026*/ 	.short	(.L_220 - .L_219)


	//   ....[0]....
.L_219:
        /*0028*/ 	.word	0x00000010


	//----- nvinfo : EIATTR_MAX_THREADS
	.align		4
.L_220:
        /*002c*/ 	.byte	0x04, 0x05
        /*002e*/ 	.short	(.L_222 - .L_221)
.L_221:
        /*0030*/ 	.word	0x00000100
        /*0034*/ 	.word	0x00000001
        /*0038*/ 	.word	0x00000001


	//----- nvinfo : EIATTR_CBANK_PARAM_SIZE
	.align		4
.L_222:
        /*003c*/ 	.byte	0x03, 0x19
        /*003e*/ 	.short	0x0438


	//----- nvinfo : EIATTR_PARAM_CBANK
	.align		4
        /*0040*/ 	.byte	0x04, 0x0a
        /*0042*/ 	.short	(.L_224 - .L_223)
	.align		4
.L_223:
        /*0044*/ 	.word	index@(.nv.constant0._ZN7cutlass13device_kernelIN5flash19enable_sm80_to_sm89INS1_16FlashAttnFwdSm80INS1_25CollectiveMainloopFwdSm80ILi8ELi1ELb1EN4cute5tupleIJNS5_1CILi128EEENS7_ILi112EEES8_EEELi128ENS_6half_tEfNS_4arch4Sm80ELb0ELb0ELb1ELb1ELb1ELb1ELb1ELb1EEENS1_21CollectiveEpilogueFwdINS6_IJS8_S8_S9_EEENS6_IJNS7_ILi1EEESH_SH_EEESB_SD_Li256ELb1ELb1ELb1ELb0EEENS1_36VarlenDynamicPersistentTileSchedulerILi128ELi112ELi256ELi256ELb1ELb1ELb0ELb0ELb1ELb1EEEEEEEEEvNT_6ParamsE)
        /*0048*/ 	.short	0x0210
        /*004a*/ 	.short	0x0438


	//----- nvinfo : EIATTR_SW_WAR
	.align		4
.L_224:
        /*004c*/ 	.byte	0x04, 0x36
        /*004e*/ 	.short	(.L_226 - .L_225)
.L_225:
        /*0050*/ 	.word	0x00000008
.L_226:


//--------------------- .nv.info._ZN7cutlass13device_kernelIN5flash19enable_sm80_to_sm89INS1_16FlashAttnFwdSm80INS1_25CollectiveMainloopFwdSm80ILi4ELi1ELb0EN4cute5tupleIJNS5_1CILi128EEENS7_ILi48EEES8_EEELi128ENS_6half_tEfNS_4arch4Sm80ELb0ELb1ELb1ELb0ELb1ELb0ELb1ELb1EEENS1_21CollectiveEpilogueFwdINS6_IJS8_S8_S9_EEENS6_IJNS7_ILi1EEESH_SH_EEESB_SD_Li128ELb0ELb1ELb1ELb0EEENS1_19SingleTileSchedulerILb0ELb1ELb1ELi128EEEEEEEEEvNT_6ParamsE --------------------------
	.section	.nv.info._ZN7cutlass13device_kernelIN5flash19enable_sm80_to_sm89INS1_16FlashAttnFwdSm80INS1_25CollectiveMainloopFwdSm80ILi4ELi1ELb0EN4cute5tupleIJNS5_1CILi128EEENS7_ILi48EEES8_EEELi128ENS_6half_tEfNS_4arch4Sm80ELb0ELb1ELb1ELb0ELb1ELb0ELb1ELb1EEENS1_21CollectiveEpilogueFwdINS6_IJS8_S8_S9_EEENS6_IJNS7_ILi1EEESH_SH_EEESB_SD_Li128ELb0ELb1ELb1ELb0EEENS1_19SingleTileSchedulerILb0ELb1ELb1ELi128EEEEEEEEEvNT_6ParamsE,"",@"SHT_CUDA_INFO"
	.sectionflags	@""
	.align	4


	//----- nvinfo : EIATTR_CUDA_API_VERSION
	.align		4
        /*0000*/ 	.byte	0x04, 0x37
        /*0002*/ 	.short	(.L_228 - .L_227)
.L_227:
        /*0004*/ 	.word	0x00000082


	//----- nvinfo : EIATTR_KPARAM_INFO
	.align		4
.L_228:
        /*0008*/ 	.byte	0x04, 0x17
        /*000a*/ 	.short	(.L_230 - .L_229)
.L_229:
        /*000c*/ 	.word	0x00000000
        /*0010*/ 	.short	0x0000
        /*0012*/ 	.short	0x0000
        /*0014*/ 	.byte	0x00, 0xf0, 0x61, 0x10


	//----- nvinfo : EIATTR_SPARSE_MMA_MASK
	.align		4
.L_230:
        /*0018*/ 	.byte	0x03, 0x50
        /*001a*/ 	.short	0x0000


	//----- nvinfo : EIATTR_MAXREG_COUNT
	.align		4
        /*001c*/ 	.byte	0x03, 0x1b
        /*001e*/ 	.short	0x00ff


	//----- nvinfo : EIATTR_MERCURY_ISA_VERSION
	.align		4
        /*0020*/ 	.byte	0x03, 0x5f
        /*0022*/ 	.short	0x0101


	//----- nvinfo : EIATTR_EXIT_INSTR_OFFSETS
	.align		4
        /*0024*/ 	.byte	0x04, 0x1c
        /*0026*/ 	.short	(.L_232 - .L_231)


	//   ....[0]....
.L_231:
        /*0028*/ 	.word	0x00000010


	//----- nvinfo : EIATTR_MAX_THREADS
	.align		4
.L_232:
        /*002c*/ 	.byte	0x04, 0x05
        /*002e*/ 	.short	(.L_234 - .L_233)
.L_233:
        /*0030*/ 	.word	0x00000080
        /*0034*/ 	.word	0x00000001
        /*0038*/ 	.word	0x00000001


	//----- nvinfo : EIATTR_CBANK_PARAM_SIZE
	.align		4
.L_234:
        /*003c*/ 	.byte	0x03, 0x19
        /*003e*/ 	.short	0x0418


	//----- nvinfo : EIATTR_PARAM_CBANK
	.align		4
        /*0040*/ 	.byte	0x04, 0x0a
        /*0042*/ 	.short	(.L_236 - .L_235)
	.align		4
.L_235:
        /*0044*/ 	.word	index@(.nv.constant0._ZN7cutlass13device_kernelIN5flash19enable_sm80_to_sm89INS1_16FlashAttnFwdSm80INS1_25CollectiveMainloopFwdSm80ILi4ELi1ELb0EN4cute5tupleIJNS5_1CILi128EEENS7_ILi48EEES8_EEELi128ENS_6half_tEfNS_4arch4Sm80ELb0ELb1ELb1ELb0ELb1ELb0ELb1ELb1EEENS1_21CollectiveEpilogueFwdINS6_IJS8_S8_S9_EEENS6_IJNS7_ILi1EEESH_SH_EEESB_SD_Li128ELb0ELb1ELb1ELb0EEENS1_19SingleTileSchedulerILb0ELb1ELb1ELi128EEEEEEEEEvNT_6ParamsE)
        /*0048*/ 	.short	0x0210
        /*004a*/ 	.short	0x0418


	//----- nvinfo : EIATTR_SW_WAR
	.align		4
.L_236:
        /*004c*/ 	.byte	0x04, 0x36
        /*004e*/ 	.short	(.L_238 - .L_237)
.L_237:
        /*0050*/ 	.word	0x00000008
.L_238:


//--------------------- .nv.info._ZN7cutlass13device_kernelIN5flash19enable_sm80_to_sm89INS1_16FlashAttnFwdSm80INS1_25CollectiveMainloopFwdSm80ILi8ELi1ELb1EN4cute5tupleIJNS5_1CILi128EEENS7_ILi96EEES8_EEELi128ENS_6half_tEfNS_4arch4Sm80ELb0ELb1ELb1ELb1ELb1ELb0ELb1ELb1EEENS1_21CollectiveEpilogueFwdINS6_IJS8_S8_S9_EEENS6_IJNS7_ILi1EEESH_SH_EEESB_SD_Li256ELb1ELb1ELb1ELb0EEENS1_36VarlenDynamicPersistentTileSchedulerILi128ELi96ELi256ELi256ELb1ELb1ELb0ELb1ELb0ELb1EEEEEEEEEvNT_6ParamsE --------------------------
	.section	.nv.info._ZN7cutlass13device_kernelIN5flash19enable_sm80_to_sm89INS1_16FlashAttnFwdSm80INS1_25CollectiveMainloopFwdSm80ILi8ELi1ELb1EN4cute5tupleIJNS5_1CILi128EEENS7_ILi96EEES8_EEELi128ENS_6half_tEfNS_4arch4Sm80ELb0ELb1ELb1ELb1ELb1ELb0ELb1ELb1EEENS1_21CollectiveEpilogueFwdINS6_IJS8_S8_S9_EEENS6_IJNS7_ILi1EEESH_SH_EEESB_SD_Li256ELb1ELb1ELb1ELb0EEENS1_36VarlenDynamicPersistentTileSchedulerILi128ELi96ELi256ELi256ELb1ELb1ELb0ELb1ELb0ELb1EEEEEEEEEvNT_6ParamsE,"",@"SHT_CUDA_INFO"
	.sectionflags	@""
	.align	4


	//----- nvinfo : EIATTR_CUDA_API_VERSION
	.align		4
        /*0000*/ 	.byte	0x04, 0x37
        /*0002*/ 	.short	(.L_240 - .L_239)
.L_239:
        /*0004*/ 	.word	0x00000082


	//----- nvinfo : EIATTR_KPARAM_INFO
	.align		4
.L_240:
        /*0008*/ 	.byte	0x04, 0x17
        /*000a*/ 	.short	(.L_242 - .L_241)
.L_241:
        /*000c*/ 	.word	0x00000000
        /*0010*/ 	.short	0x0000
        /*0012*/ 	.short	0x0000
        /*0014*/ 	.byte	0x00, 0xf0, 0xe1, 0x10


	//----- nvinfo : EIATTR_SPARSE_MMA_MASK
	.align		4
.L_242:
        /*0018*/ 	.byte	0x03, 0x50
        /*001a*/ 	.short	0x0000


	//----- nvinfo : EIATTR_MAXREG_COUNT
	.align		4
        /*001c*/ 	.byte	0x03, 0x1b
        /*001e*/ 	.short	0x00ff


	//----- nvinfo : EIATTR_MERCURY_ISA_VERSION
	.align		4
        /*0020*/ 	.byte	0x03, 0x5f
        /*0022*/ 	.short	0x0101


	//----- nvinfo : EIATTR_EXIT_INSTR_OFFSETS
	.align		4
        /*0024*/ 	.byte	0x04, 0x1c
        /*0026*/ 	.short	(.L_244 - .L_243)


	//   ....[0]....
.L_243:
        /*0028*/ 	.word	0x00000010


	//----- nvinfo : EIATTR_MAX_THREADS
	.align		4
.L_244:
        /*002c*/ 	.byte	0x04, 0x05
        /*002e*/ 	.short	(.L_246 - .L_245)
.L_245:
        /*0030*/ 	.word	0x00000100
        /*0034*/ 	.word	0x00000001
        /*0038*/ 	.word	0x00000001


	//----- nvinfo : EIATTR_CBANK_PARAM_SIZE
	.align		4
.L_246:
        /*003c*/ 	.byte	0x03, 0x19
        /*003e*/ 	.short	0x0438


	//----- nvinfo : EIATTR_PARAM_CBANK
	.align		4
        /*0040*/ 	.byte	0x04, 0x0a
        /*0042*/ 	.short	(.L_248 - .L_247)
	.align		4
.L_247:
        /*0044*/ 	.word	index@(.nv.constant0._ZN7cutlass13device_kernelIN5flash19enable_sm80_to_sm89INS1_16FlashAttnFwdSm80INS1_25CollectiveMainloopFwdSm80ILi8ELi1ELb1EN4cute5tupleIJNS5_1CILi128EEENS7_ILi96EEES8_EEELi128ENS_6half_tEfNS_4arch4Sm80ELb0ELb1ELb1ELb1ELb1ELb0ELb1ELb1EEENS1_21CollectiveEpilogueFwdINS6_IJS8_S8_S9_EEENS6_IJNS7_ILi1EEESH_SH_EEESB_SD_Li256ELb1ELb1ELb1ELb0EEENS1_36VarlenDynamicPersistentTileSchedulerILi128ELi96ELi256ELi256ELb1ELb1ELb0ELb1ELb0ELb1EEEEEEEEEvNT_6ParamsE)
        /*0048*/ 	.short	0x0210
        /*004a*/ 	.short	0x0438


	//----- nvinfo : EIATTR_SW_WAR
	.align		4
.L_248:
        /*004c*/ 	.byte	0x04, 0x36
        /*004e*/ 	.short	(.L_250 - .L_249)
.L_249:
        /*0050*/ 	.word	0x00000008
.L_250:


//--------------------- .nv.info._ZN7cutlass13device_kernelIN5flash19enable_sm80_to_sm89INS1_16FlashAttnFwdSm80INS1_25CollectiveMainloopFwdSm80ILi8ELi1ELb1EN4cute5tupleIJNS5_1CILi128EEENS7_ILi96EEES8_EEELi128ENS_6half_tEfNS_4arch4Sm80ELb0ELb1ELb1ELb1ELb1ELb1ELb1ELb1EEENS1_21CollectiveEpilogueFwdINS6_IJS8_S8_S9_EEENS6_IJNS7_ILi1EEESH_SH_EEESB_SD_Li256ELb1ELb1ELb1ELb0EEENS1_36VarlenDynamicPersistentTileSchedulerILi128ELi96ELi256ELi256ELb1ELb1ELb0ELb1ELb0ELb1EEEEEEEEEvNT_6ParamsE --------------------------
	.section	.nv.info._ZN7cutlass13device_kernelIN5flash19enable_sm80_to_sm89INS1_16FlashAttnFwdSm80INS1_25CollectiveMainloopFwdSm80ILi8ELi1ELb1EN4cute5tupleIJNS5_1CILi128EEENS7_ILi96EEES8_EEELi128ENS_6half_tEfNS_4arch4Sm80ELb0ELb1ELb1ELb1ELb1ELb1ELb1ELb1EEENS1_21CollectiveEpilogueFwdINS6_IJS8_S8_S9_EEENS6_IJNS7_ILi1EEESH_SH_EEESB_SD_Li256ELb1ELb1ELb1ELb0EEENS1_36VarlenDynamicPersistentTileSchedulerILi128ELi96ELi256ELi256ELb1ELb1ELb0ELb1ELb0ELb1EEEEEEEEEvNT_6ParamsE,"",@"SHT_CUDA_INFO"
	.sectionflags	@""
	.align	4


	//----- nvinfo : EIATTR_CUDA_API_VERSION
	.align		4
        /*0000*/ 	.byte	0x04, 0x37
        /*0002*/ 	.short	(.L_252 - .L_251)
.L_251:
        /*0004*/ 	.word	0x00000082


	//----- nvinfo : EIATTR_KPARAM_INFO
	.align		4
.L_252:
        /*0008*/ 	.byte	0x04, 0x17
        /*000a*/ 	.short	(.L_254 - .L_253)
.L_253:
        /*000c*/ 	.word	0x00000000
        /*0010*/ 	.short	0x0000
        /*0012*/ 	.short	0x0000
        /*0014*/ 	.byte	0x00, 0xf0, 0xe1, 0x10


	//----- nvinfo : EIATTR_SPARSE_MMA_MASK
	.align		4
.L_254:
        /*0018*/ 	.byte	0x03, 0x50
        /*001a*/ 	.short	0x0000


	//----- nvinfo : EIATTR_MAXREG_COUNT
	.align		4
        /*001c*/ 	.byte	0x03, 0x1b
        /*001e*/ 	.short	0x00ff


	//----- nvinfo : EIATTR_MERCURY_ISA_VERSION
	.align		4
        /*0020*/ 	.byte	0x03, 0x5f
        /*0022*/ 	.short	0x0101


	//----- nvinfo : EIATTR_EXIT_INSTR_OFFSETS
	.align		4
        /*0024*/ 	.byte	0x04, 0x1c
        /*0026*/ 	.short	(.L_256 - .L_255)


	//   ....[0]....
.L_255:
        /*0028*/ 	.word	0x00000010


	//----- nvinfo : EIATTR_MAX_THREADS
	.align		4
.L_256:
        /*002c*/ 	.byte	0x04, 0x05
        /*002e*/ 	.short	(.L_258 - .L_257)
.L_257:
        /*0030*/ 	.word	0x00000100
        /*0034*/ 	.word	0x00000001
        /*0038*/ 	.word	0x00000001


	//----- nvinfo : EIATTR_CBANK_PARAM_SIZE
	.align		4
.L_258:
        /*003c*/ 	.byte	0x03, 0x19
        /*003e*/ 	.short	0x0438


	//----- nvinfo : EIATTR_PARAM_CBANK
	.align		4
        /*0040*/ 	.byte	0x04, 0x0a
        /*0042*/ 	.short	(.L_260 - .L_259)
	.align		4
.L_259:
        /*0044*/ 	.word	index@(.nv.constant0._ZN7cutlass13device_kernelIN5flash19enable_sm80_to_sm89INS1_16FlashAttnFwdSm80INS1_25CollectiveMainloopFwdSm80ILi8ELi1ELb1EN4cute5tupleIJNS5_1CILi128EEENS7_ILi96EEES8_EEELi128ENS_6half_tEfNS_4arch4Sm80ELb0ELb1ELb1ELb1ELb1ELb1ELb1ELb1EEENS1_21CollectiveEpilogueFwdINS6_IJS8_S8_S9_EEENS6_IJNS7_ILi1EEESH_SH_EEESB_SD_Li256ELb1ELb1ELb1ELb0EEENS1_36VarlenDynamicPersistentTileSchedulerILi128ELi96ELi256ELi256ELb1ELb1ELb0ELb1ELb0ELb1EEEEEEEEEvNT_6ParamsE)
        /*0048*/ 	.short	0x0210
        /*004a*/ 	.short	0x0438


	//----- nvinfo : EIATTR_SW_WAR
	.align		4
.L_260:
        /*004c*/ 	.byte	0x04, 0x36
        /*004e*/ 	.short	(.L_262 - .L_261)
.L_261:
        /*0050*/ 	.word	0x00000008
.L_262:


//--------------------- .nv.info._ZN7cutlass13device_kernelIN5flash19enable_sm80_to_sm89INS1_16FlashAttnFwdSm80INS1_25CollectiveMainloopFwdSm80ILi4ELi1ELb0EN4cute5tupleIJNS5_1CILi128EEENS7_ILi64EEES8_EEELi128ENS_6half_tEfNS_4arch4Sm80ELb1ELb0ELb1ELb0ELb1ELb0ELb1ELb1EEENS1_21CollectiveEpilogueFwdINS6_IJS8_S8_S9_EEENS6_IJNS7_ILi1EEESH_SH_EEESB_SD_Li128ELb0ELb1ELb1ELb0EEENS1_30DynamicPersistentTileSchedulerILi128ELi128ELb1ELb1ELb0EEEEEEEEEvNT_6ParamsE --------------------------
	.section	.nv.info._ZN7cutlass13device_kernelIN5flash19enable_sm80_to_sm89INS1_16FlashAttnFwdSm80INS1_25CollectiveMainloopFwdSm80ILi4ELi1ELb0EN4cute5tupleIJNS5_1CILi128EEENS7_ILi64EEES8_EEELi128ENS_6half_tEfNS_4arch4Sm80ELb1ELb0ELb1ELb0ELb1ELb0ELb1ELb1EEENS1_21CollectiveEpilogueFwdINS6_IJS8_S8_S9_EEENS6_IJNS7_ILi1EEESH_SH_EEESB_SD_Li128ELb0ELb1ELb1ELb0EEENS1_30DynamicPersistentTileSchedulerILi128ELi128ELb1ELb1ELb0EEEEEEEEEvNT_6ParamsE,"",@"SHT_CUDA_INFO"
	.sectionflags	@""
	.align	4


	//----- nvinfo : EIATTR_CUDA_API_VERSION
	.align		4
        /*0000*/ 	.byte	0x04, 0x37
        /*0002*/ 	.short	(.L_264 - .L_263)
.L_263:
        /*0004*/ 	.word	0x00000082


	//----- nvinfo : EIATTR_KPARAM_INFO
	.align		4
.L_264:
        /*0008*/ 	.byte	0x04, 0x17
        /*000a*/ 	.short	(.L_266 - .L_265)
.L_265:
        /*000c*/ 	.word	0x00000000
        /*0010*/ 	.short	0x0000
        /*0012*/ 	.short	0x0000
        /*0014*/ 	.byte	0x00, 0xf0, 0xa1, 0x10


	//----- nvinfo : EIATTR_SPARSE_MMA_MASK
	.align		4
.L_266:
        /*0018*/ 	.byte	0x03, 0x50
        /*001a*/ 	.short	0x0000


	//----- nvinfo : EIATTR_MAXREG_COUNT
	.align		4
        /*001c*/ 	.byte	0x03, 0x1b
        /*001e*/ 	.short	0x00ff


	//----- nvinfo : EIATTR_MERCURY_ISA_VERSION
	.align		4
        /*0020*/ 	.byte	0x03, 0x5f
        /*0022*/ 	.short	0x0101


	//----- nvinfo : EIATTR_EXIT_INSTR_OFFSETS
	.align		4
        /*0024*/ 	.byte	0x04, 0x1c
        /*0026*/ 	.short	(.L_268 - .L_267)


	//   ....[0]....
.L_267:
        /*0028*/ 	.word	0x00000010


	//----- nvinfo : EIATTR_MAX_THREADS
	.align		4
.L_268:
        /*002c*/ 	.byte	0x04, 0x05
        /*002e*/ 	.short	(.L_270 - .L_269)
.L_269:
        /*0030*/ 	.word	0x00000080
        /*0034*/ 	.word	0x00000001
        /*0038*/ 	.word	0x00000001


	//----- nvinfo : EIATTR_CBANK_PARAM_SIZE
	.align		4
.L_270:
        /*003c*/ 	.byte	0x03, 0x19
        /*003e*/ 	.short	0x0428


	//----- nvinfo : EIATTR_PARAM_CBANK
	.align		4
        /*0040*/ 	.byte	0x04, 0x0a
        /*0042*/ 	.short	(.L_272 - .L_271)
	.align		4
.L_271:
        /*0044*/ 	.word	index@(.nv.constant0._ZN7cutlass13device_kernelIN5flash19enable_sm80_to_sm89INS1_16FlashAttnFwdSm80INS1_25CollectiveMainloopFwdSm80ILi4ELi1ELb0EN4cute5tupleIJNS5_1CILi128EEENS7_ILi64EEES8_EEELi128ENS_6half_tEfNS_4arch4Sm80ELb1ELb0ELb1ELb0ELb1ELb0ELb1ELb1EEENS1_21CollectiveEpilogueFwdINS6_IJS8_S8_S9_EEENS6_IJNS7_ILi1EEESH_SH_EEESB_SD_Li128ELb0ELb1ELb1ELb0EEENS1_30DynamicPersistentTileSchedulerILi128ELi128ELb1ELb1ELb0EEEEEEEEEvNT_6ParamsE)
        /*0048*/ 	.short	0x0210
        /*004a*/ 	.short	0x0428


	//----- nvinfo : EIATTR_SW_WAR
	.align		4
.L_272:
        /*004c*/ 	.byte	0x04, 0x36
        /*004e*/ 	.short	(.L_274 - .L_273)
.L_273:
        /*0050*/ 	.word	0x00000008
.L_274:


//--------------------- .nv.info._ZN7cutlass13device_kernelIN5flash19enable_sm80_to_sm89INS1_16FlashAttnFwdSm80INS1_25CollectiveMainloopFwdSm80ILi8ELi1ELb1EN4cute5tupleIJNS5_1CILi128EEENS7_ILi112EEES8_EEELi128ENS_6half_tEfNS_4arch4Sm80ELb1ELb0ELb1ELb1ELb1ELb0ELb1ELb1EEENS1_21CollectiveEpilogueFwdINS6_IJS8_S8_S9_EEENS6_IJNS7_ILi1EEESH_SH_EEESB_SD_Li256ELb1ELb1ELb1ELb0EEENS1_36VarlenDynamicPersistentTileSchedulerILi128ELi112ELi256ELi256ELb1ELb1ELb0ELb1ELb1ELb1EEEEEEEEEvNT_6ParamsE --------------------------
	.section	.nv.info._ZN7cutlass13device_kernelIN5flash19enable_sm80_to_sm89INS1_16FlashAttnFwdSm80INS1_25CollectiveMainloopFwdSm80ILi8ELi1ELb1EN4cute5tupleIJNS5_1CILi128EEENS7_ILi112EEES8_EEELi128ENS_6half_tEfNS_4arch4Sm80ELb1ELb0ELb1ELb1ELb1ELb0ELb1ELb1EEENS1_21CollectiveEpilogueFwdINS6_IJS8_S8_S9_EEENS6_IJNS7_ILi1EEESH_SH_EEESB_SD_Li256ELb1ELb1ELb1ELb0EEENS1_36VarlenDynamicPersistentTileSchedulerILi128ELi112ELi256ELi256ELb1ELb1ELb0ELb1ELb1ELb1EEEEEEEEEvNT_6ParamsE,"",@"SHT_CUDA_INFO"
	.sectionflags	@""
	.align	4


	//----- nvinfo : EIATTR_CUDA_API_VERSION
	.align		4
        /*0000*/ 	.byte	0x04, 0x37
        /*0002*/ 	.short	(.L_276 - .L_275)
.L_275:
        /*0004*/ 	.word	0x00000082


	//----- nvinfo : EIATTR_KPARAM_INFO
	.align		4
.L_276:
        /*0008*/ 	.byte	0x04, 0x17
        /*000a*/ 	.short	(.L_278 - .L_277)
.L_277:
        /*000c*/ 	.word	0x00000000
        /*0010*/ 	.short	0x0000
        /*0012*/ 	.short	0x0000
        /*0014*/ 	.byte	0x00, 0xf0, 0xe1, 0x10


	//----- nvinfo : EIATTR_SPARSE_MMA_MASK
	.align		4
.L_278:
        /*0018*/ 	.byte	0x03, 0x50
        /*001a*/ 	.short	0x0000


	//----- nvinfo : EIATTR_MAXREG_COUNT
	.align		4
        /*001c*/ 	.byte	0x03, 0x1b
        /*001e*/ 	.short	0x00ff


	//----- nvinfo : EIATTR_MERCURY_ISA_VERSION
	.align		4
        /*0020*/ 	.byte	0x03, 0x5f
        /*0022*/ 	.short	0x0101


	//----- nvinfo : EIATTR_EXIT_INSTR_OFFSETS
	.align		4
        /*0024*/ 	.byte	0x04, 0x1c
        /*0026*/ 	.short	(.L_280 - .L_279)


	//   ....[0]....
.L_279:
        /*0028*/ 	.word	0x00000010


	//----- nvinfo : EIATTR_MAX_THREADS
	.align		4
.L_280:
        /*002c*/ 	.byte	0x04, 0x05
        /*002e*/ 	.short	(.L_282 - .L_281)
.L_281:
        /*0030*/ 	.word	0x00000100
        /*0034*/ 	.word	0x00000001
        /*0038*/ 	.word	0x00000001


	//----- nvinfo : EIATTR_CBANK_PARAM_SIZE
	.align		4
.L_282:
        /*003c*/ 	.byte	0x03, 0x19
        /*003e*/ 	.short	0x0438


	//----- nvinfo : EIATTR_PARAM_CBANK
	.align		4
        /*0040*/ 	.byte	0x04, 0x0a
        /*0042*/ 	.short	(.L_284 - .L_283)
	.align		4
.L_283:
        /*0044*/ 	.word	index@(.nv.constant0._ZN7cutlass13device_kernelIN5flash19enable_sm80_to_sm89INS1_16FlashAttnFwdSm80INS1_25CollectiveMainloopFwdSm80ILi8ELi1ELb1EN4cute5tupleIJNS5_1CILi128EEENS7_ILi112EEES8_EEELi128ENS_6half_tEfNS_4arch4Sm80ELb1ELb0ELb1ELb1ELb1ELb0ELb1ELb1EEENS1_21CollectiveEpilogueFwdINS6_IJS8_S8_S9_EEENS6_IJNS7_ILi1EEESH_SH_EEESB_SD_Li256ELb1ELb1ELb1ELb0EEENS1_36VarlenDynamicPersistentTileSchedulerILi128ELi112ELi256ELi256ELb1ELb1ELb0ELb1ELb1ELb1EEEEEEEEEvNT_6ParamsE)
        /*0048*/ 	.short	0x0210
        /*004a*/ 	.short	0x0438


	//----- nvinfo : EIATTR_SW_WAR
	.align		4
.L_284:
        /*004c*/ 	.byte	0x04, 0x36
        /*004e*/ 	.short	(.L_286 - .L_285)
.L_285:
        /*0050*/ 	.word	0x00000008
.L_286:


//--------------------- .nv.info._ZN7cutlass13device_kernelIN5flash19enable_sm80_to_sm89INS1_16FlashAttnFwdSm80INS1_25CollectiveMainloopFwdSm80ILi8ELi1ELb1EN4cute5tupleIJNS5_1CILi128EEENS7_ILi112EEES8_EEELi128ENS_6half_tEfNS_4arch4Sm80ELb1ELb0ELb1ELb1ELb1ELb1ELb1ELb1EEENS1_21CollectiveEpilogueFwdINS6_IJS8_S8_S9_EEENS6_IJNS7_ILi1EEESH_SH_EEESB_SD_Li256ELb1ELb1ELb1ELb0EEENS1_36VarlenDynamicPersistentTileSchedulerILi128ELi112ELi256ELi256ELb1ELb1ELb0ELb1ELb1ELb1EEEEEEEEEvNT_6ParamsE --------------------------
	.section	.nv.info._ZN7cutlass13device_kernelIN5flash19enable_sm80_to_sm89INS1_16FlashAttnFwdSm80INS1_25CollectiveMainloopFwdSm80ILi8ELi1ELb1EN4cute5tupleIJNS5_1CILi128EEENS7_ILi112EEES8_EEELi128ENS_6half_tEfNS_4arch4Sm80ELb1ELb0ELb1ELb1ELb1ELb1ELb1ELb1EEENS1_21CollectiveEpilogueFwdINS6_IJS8_S8_S9_EEENS6_IJNS7_ILi1EEESH_SH_EEESB_SD_Li256ELb1ELb1ELb1ELb0EEENS1_36VarlenDynamicPersistentTileSchedulerILi128ELi112ELi256ELi256ELb1ELb1ELb0ELb1ELb1ELb1EEEEEEEEEvNT_6ParamsE,"",@"SHT_CUDA_INFO"
	.sectionflags	@""
	.align	4


	//----- nvinfo : EIATTR_CUDA_API_VERSION
	.align		4
        /*0000*/ 	.byte	0x04, 0x37
        /*0002*/ 	.short	(.L_288 - .L_287)
.L_287:
        /*0004*/ 	.word	0x00000082


	//----- nvinfo : EIATTR_KPARAM_INFO
	.align		4
.L_288:
        /*0008*/ 	.byte	0x04, 0x17
        /*000a*/ 	.short	(.L_290 - .L_289)
.L_289:
        /*000c*/ 	.word	0x00000000
        /*0010*/ 	.short	0x0000
        /*0012*/ 	.short	0x0000
        /*0014*/ 	.byte	0x00, 0xf0, 0xe1, 0x10


	//----- nvinfo : EIATTR_SPARSE_MMA_MASK
	.align		4
.L_290:
        /*0018*/ 	.byte	0x03, 0x50
        /*001a*/ 	.short	0x0000


	//----- nvinfo : EIATTR_MAXREG_COUNT
	.align		4
        /*001c*/ 	.byte	0x03, 0x1b
        /*001e*/ 	.short	0x00ff


	//----- nvinfo : EIATTR_MERCURY_ISA_VERSION
	.align		4
        /*0020*/ 	.byte	0x03, 0x5f
        /*0022*/ 	.short	0x0101


	//----- nvinfo : EIATTR_EXIT_INSTR_OFFSETS
	.align		4
        /*0024*/ 	.byte	0x04, 0x1c
        /*0026*/ 	.short	(.L_292 - .L_291)


	//   ....[0]....
.L_291:
        /*0028*/ 	.word	0x00000010


	//----- nvinfo : EIATTR_MAX_THREADS
	.align		4
.L_292:
        /*002c*/ 	.byte	0x04, 0x05
        /*002e*/ 	.short	(.L_294 - .L_293)
.L_293:
        /*0030*/ 	.word	0x00000100
        /*0034*/ 	.word	0x00000001
        /*0038*/ 	.word	0x00000001


	//----- nvinfo : EIATTR_CBANK_PARAM_SIZE
	.align		4
.L_294:
        /*003c*/ 	.byte	0x03, 0x19
        /*003e*/ 	.short	0x0438


	//----- nvinfo : EIATTR_PARAM_CBANK
	.align		4
        /*0040*/ 	.byte	0x04, 0x0a
        /*0042*/ 	.short	(.L_296 - .L_295)
	.align		4
.L_295:
        /*0044*/ 	.word	index@(.nv.constant0._ZN7cutlass13device_kernelIN5flash19enable_sm80_to_sm89INS1_16FlashAttnFwdSm80INS1_25CollectiveMainloopFwdSm80ILi8ELi1ELb1EN4cute5tupleIJNS5_1CILi128EEENS7_ILi112EEES8_EEELi128ENS_6half_tEfNS_4arch4Sm80ELb1ELb0ELb1ELb1ELb1ELb1ELb1ELb1EEENS1_21CollectiveEpilogueFwdINS6_IJS8_S8_S9_EEENS6_IJNS7_ILi1EEESH_SH_EEESB_SD_Li256ELb1ELb1ELb1ELb0EEENS1_36VarlenDynamicPersistentTileSchedulerILi128ELi112ELi256ELi256ELb1ELb1ELb0ELb1ELb1ELb1EEEEEEEEEvNT_6ParamsE)
        /*0048*/ 	.short	0x0210
        /*004a*/ 	.short	0x0438


	//----- nvinfo : EIATTR_SW_WAR
	.align		4
.L_296:
        /*004c*/ 	.byte	0x04, 0x36
        /*004e*/ 	.short	(.L_298 - .L_297)
.L_297:
        /*0050*/ 	.word	0x00000008
.L_298:


//--------------------- .nv.info._ZN7cutlass13device_kernelIN5flash19enable_sm80_to_sm89INS1_16FlashAttnFwdSm80INS1_25CollectiveMainloopFwdSm80ILi8ELi1ELb1EN4cute5tupleIJNS5_1CILi128EEES8_S8_EEELi128ENS_6half_tEfNS_4arch4Sm80ELb0ELb0ELb0ELb0ELb1ELb0ELb1ELb1EEENS1_21CollectiveEpilogueFwdIS9_NS6_IJNS7_ILi1EEESF_SF_EEESA_SC_Li256ELb0ELb1ELb1ELb0EEENS1_19SingleTileSchedulerILb0ELb1ELb1ELi128EEEEEEEEEvNT_6ParamsE --------------------------
	.section	.nv.info._ZN7cutlass13device_kernelIN5flash19enable_sm80_to_sm89INS1_16FlashAttnFwdSm80INS1_25CollectiveMainloopFwdSm80ILi8ELi1ELb1EN4cute5tupleIJNS5_1CILi128EEES8_S8_EEELi128ENS_6half_tEfNS_4arch4Sm80ELb0ELb0ELb0ELb0ELb1ELb0ELb1ELb1EEENS1_21CollectiveEpilogueFwdIS9_NS6_IJNS7_ILi1EEESF_SF_EEESA_SC_Li256ELb0ELb1ELb1ELb0EEENS1_19SingleTileSchedulerILb0ELb1ELb1ELi128EEEEEEEEEvNT_6ParamsE,"",@"SHT_CUDA_INFO"
	.sectionflags	@""
	.align	4


	//----- nvinfo : EIATTR_CUDA_API_VERSION
	.align		4
        /*0000*/ 	.byte	0x04, 0x37
        /*0002*/ 	.short	(.L_300 - .L_299)
.L_299:
        /*0004*/ 	.word	0x00000082


	//----- nvinfo : EIATTR_KPARAM_INFO
	.align		4
.L_300:
        /*0008*/ 	.byte	0x04, 0x17
        /*000a*/ 	.short	(.L_302 - .L_301)
.L_301:
        /*000c*/ 	.word	0x00000000
        /*0010*/ 	.short	0x0000
        /*0012*/ 	.short	0x0000
        /*0014*/ 	.byte	0x00, 0xf0, 0x61, 0x10


	//----- nvinfo : EIATTR_SPARSE_MMA_MASK
	.align		4
.L_302:
        /*0018*/ 	.byte	0x03, 0x50
        /*001a*/ 	.short	0x0000


	//----- nvinfo : EIATTR_MAXREG_COUNT
	.align		4
        /*001c*/ 	.byte	0x03, 0x1b
        /*001e*/ 	.short	0x00ff


	//----- nvinfo : EIATTR_MERCURY_ISA_VERSION
	.align		4
        /*0020*/ 	.byte	0x03, 0x5f
        /*0022*/ 	.short	0x0101


	//----- nvinfo : EIATTR_EXIT_INSTR_OFFSETS
	.align		4
        /*0024*/ 	.byte	0x04, 0x1c
        /*0026*/ 	.short	(.L_304 - .L_303)


	//   ....[0]....
.L_303:
        /*0028*/ 	.word	0x00000010


	//----- nvinfo : EIATTR_MAX_THREADS
	.align		4
.L_304:
        /*002c*/ 	.byte	0x04, 0x05
        /*002e*/ 	.short	(.L_306 - .L_305)
.L_305:
        /*0030*/ 	.word	0x00000100
        /*0034*/ 	.word	0x00000001
        /*0038*/ 	.word	0x00000001


	//----- nvinfo : EIATTR_CBANK_PARAM_SIZE
	.align		4
.L_306:
        /*003c*/ 	.byte	0x03, 0x19
        /*003e*/ 	.short	0x0418


	//----- nvinfo : EIATTR_PARAM_CBANK
	.align		4
        /*0040*/ 	.byte	0x04, 0x0a
        /*0042*/ 	.short	(.L_308 - .L_307)
	.align		4
.L_307:
        /*0044*/ 	.word	index@(.nv.constant0._ZN7cutlass13device_kernelIN5flash19enable_sm80_to_sm89INS1_16FlashAttnFwdSm80INS1_25CollectiveMainloopFwdSm80ILi8ELi1ELb1EN4cute5tupleIJNS5_1CILi128EEES8_S8_EEELi128ENS_6half_tEfNS_4arch4Sm80ELb0ELb0ELb0ELb0ELb1ELb0ELb1ELb1EEENS1_21CollectiveEpilogueFwdIS9_NS6_IJNS7_ILi1EEESF_SF_EEESA_SC_Li256ELb0ELb1ELb1ELb0EEENS1_19SingleTileSchedulerILb0ELb1ELb1ELi128EEEEEEEEEvNT_6ParamsE)
        /*0048*/ 	.short	0x0210
        /*004a*/ 	.short	0x0418


	//----- nvinfo : EIATTR_SW_WAR
	.align		4
.L_308:
        /*004c*/ 	.byte	0x04, 0x36
        /*004e*/ 	.short	(.L_310 - .L_309)
.L_309:
        /*0050*/ 	.word	0x00000008
.L_310:


//--------------------- .nv.info._ZN7cutlass13device_kernelIN5flash19enable_sm80_to_sm89INS1_16FlashAttnFwdSm80INS1_25CollectiveMainloopFwdSm80ILi8ELi1ELb1EN4cute5tupleIJNS5_1CILi128EEENS7_ILi96EEES8_EEELi128ENS_6half_tEfNS_4arch4Sm80ELb0ELb1ELb0ELb0ELb1ELb0ELb1ELb1EEENS1_21CollectiveEpilogueFwdINS6_IJS8_S8_S9_EEENS6_IJNS7_ILi1EEESH_SH_EEESB_SD_Li256ELb0ELb1ELb1ELb0EEENS1_19SingleTileSchedulerILb0ELb1ELb1ELi128EEEEEEEEEvNT_6ParamsE --------------------------
	.section	.nv.info._ZN7cutlass13device_kernelIN5flash19enable_sm80_to_sm89INS1_16FlashAttnFwdSm80INS1_25CollectiveMainloopFwdSm80ILi8ELi1ELb1EN4cute5tupleIJNS5_1CILi128EEENS7_ILi96EEES8_EEELi128ENS_6half_tEfNS_4arch4Sm80ELb0ELb1ELb0ELb0ELb1ELb0ELb1ELb1EEENS1_21CollectiveEpilogueFwdINS6_IJS8_S8_S9_EEENS6_IJNS7_ILi1EEESH_SH_EEESB_SD_Li256ELb0ELb1ELb1ELb0EEENS1_19SingleTileSchedulerILb0ELb1ELb1ELi128EEEEEEEEEvNT_6ParamsE,"",@"SHT_CUDA_INFO"
	.sectionflags	@""
	.align	4


	//----- nvinfo : EIATTR_CUDA_API_VERSION
	.align		4
        /*0000*/ 	.byte	0x04, 0x37
        /*0002*/ 	.short	(.L_312 - .L_311)
.L_311:
        /*0004*/ 	.word	0x00000082


	//----- nvinfo : EIATTR_KPARAM_INFO
	.align		4
.L_312:
        /*0008*/ 	.byte	0x04, 0x17
        /*000a*/ 	.short	(.L_314 - .L_313)
.L_313:
        /*000c*/ 	.word	0x00000000
        /*0010*/ 	.short	0x0000
        /*0012*/ 	.short	0x0000
        /*0014*/ 	.byte	0x00, 0xf0, 0x61, 0x10


	//----- nvinfo : EIATTR_SPARSE_MMA_MASK
	.align		4
.L_314:
        /*0018*/ 	.byte	0x03, 0x50
        /*001a*/ 	.short	0x0000


	//----- nvinfo : EIATTR_MAXREG_COUNT
	.align		4
        /*001c*/ 	.byte	0x03, 0x1b
        /*001e*/ 	.short	0x00ff


	//----- nvinfo : EIATTR_MERCURY_ISA_VERSION
	.align		4
        /*0020*/ 	.byte	0x03, 0x5f
        /*0022*/ 	.short	0x0101


	//----- nvinfo : EIATTR_EXIT_INSTR_OFFSETS
	.align		4
        /*0024*/ 	.byte	0x04, 0x1c
        /*0026*/ 	.short	(.L_316 - .L_315)


	//   ....[0]....
.L_315:
        /*0028*/ 	.word	0x00000010


	//----- nvinfo : EIATTR_MAX_THREADS
	.align		4
.L_316:
        /*002c*/ 	.byte	0x04, 0x05
        /*002e*/ 	.short	(.L_318 - .L_317)
.L_317:
        /*0030*/ 	.word	0x00000100
        /*0034*/ 	.word	0x00000001
        /*0038*/ 	.word	0x00000001


	//----- nvinfo : EIATTR_CBANK_PARAM_SIZE
	.align		4
.L_318:
        /*003c*/ 	.byte	0x03, 0x19
        /*003e*/ 	.short	0x0418


	//----- nvinfo : EIATTR_PARAM_CBANK
	.align		4
        /*0040*/ 	.byte	0x04, 0x0a
        /*0042*/ 	.short	(.L_320 - .L_319)
	.align		4
.L_319:
        /*0044*/ 	.word	index@(.nv.constant0._ZN7cutlass13device_kernelIN5flash19enable_sm80_to_sm89INS1_16FlashAttnFwdSm80INS1_25CollectiveMainloopFwdSm80ILi8ELi1ELb1EN4cute5tupleIJNS5_1CILi128EEENS7_ILi96EEES8_EEELi128ENS_6half_tEfNS_4arch4Sm80ELb0ELb1ELb0ELb0ELb1ELb0ELb1ELb1EEENS1_21CollectiveEpilogueFwdINS6_IJS8_S8_S9_EEENS6_IJNS7_ILi1EEESH_SH_EEESB_SD_Li256ELb0ELb1ELb1ELb0EEENS1_19SingleTileSchedulerILb0ELb1ELb1ELi128EEEEEEEEEvNT_6ParamsE)
        /*0048*/ 	.short	0x0210
        /*004a*/ 	.short	0x0418


	//----- nvinfo : EIATTR_SW_WAR
	.align		4
.L_320:
        /*004c*/ 	.byte	0x04, 0x36
        /*004e*/ 	.short	(.L_322 - .L_321)
.L_321:
        /*0050*/ 	.word	0x00000008
.L_322:


//--------------------- .nv.info._ZN7cutlass13device_kernelIN5flash19enable_sm80_to_sm89INS1_16FlashAttnFwdSm80INS1_25CollectiveMainloopFwdSm80ILi8ELi1ELb1EN4cute5tupleIJNS5_1CILi128EEES8_S8_EEELi128ENS_6half_tEfNS_4arch4Sm80ELb1ELb0ELb0ELb0ELb1ELb0ELb1ELb1EEENS1_21CollectiveEpilogueFwdIS9_NS6_IJNS7_ILi1EEESF_SF_EEESA_SC_Li256ELb0ELb1ELb1ELb0EEENS1_30DynamicPersistentTileSchedulerILi256ELi256ELb1ELb1ELb0EEEEEEEEEvNT_6ParamsE --------------------------
	.section	.nv.info._ZN7cutlass13device_kernelIN5flash19enable_sm80_to_sm89INS1_16FlashAttnFwdSm80INS1_25CollectiveMainloopFwdSm80ILi8ELi1ELb1EN4cute5tupleIJNS5_1CILi128EEES8_S8_EEELi128ENS_6half_tEfNS_4arch4Sm80ELb1ELb0ELb0ELb0ELb1ELb0ELb1ELb1EEENS1_21CollectiveEpilogueFwdIS9_NS6_IJNS7_ILi1EEESF_SF_EEESA_SC_Li256ELb0ELb1ELb1ELb0EEENS1_30DynamicPersistentTileSchedulerILi256ELi256ELb1ELb1ELb0EEEEEEEEEvNT_6ParamsE,"",@"SHT_CUDA_INFO"
	.sectionflags	@""
	.align	4


	//----- nvinfo : EIATTR_CUDA_API_VERSION
	.align		4
        /*0000*/ 	.byte	0x04, 0x37
        /*0002*/ 	.short	(.L_324 - .L_323)
.L_323:
        /*0004*/ 	.word	0x00000082


	//----- nvinfo : EIATTR_KPARAM_INFO
	.align		4
.L_324:
        /*0008*/ 	.byte	0x04, 0x17
        /*000a*/ 	.short	(.L_326 - .L_325)
.L_325:
        /*000c*/ 	.word	0x00000000
        /*0010*/ 	.short	0x0000
        /*0012*/ 	.short	0x0000
        /*0014*/ 	.byte	0x00, 0xf0, 0xa1, 0x10


	//----- nvinfo : EIATTR_SPARSE_MMA_MASK
	.align		4
.L_326:
        /*0018*/ 	.byte	0x03, 0x50
        /*001a*/ 	.short	0x0000


	//----- nvinfo : EIATTR_MAXREG_COUNT
	.align		4
        /*001c*/ 	.byte	0x03, 0x1b
        /*001e*/ 	.short	0x00ff


	//----- nvinfo : EIATTR_MERCURY_ISA_VERSION
	.align		4
        /*0020*/ 	.byte	0x03, 0x5f
        /*0022*/ 	.short	0x0101


	//----- nvinfo : EIATTR_EXIT_INSTR_OFFSETS
	.align		4
        /*0024*/ 	.byte	0x04, 0x1c
        /*0026*/ 	.short	(.L_328 - .L_327)


	//   ....[0]....
.L_327:
        /*0028*/ 	.word	0x00000010


	//----- nvinfo : EIATTR_MAX_THREADS
	.align		4
.L_328:
        /*002c*/ 	.byte	0x04, 0x05
        /*002e*/ 	.short	(.L_330 - .L_329)
.L_329:
        /*0030*/ 	.word	0x00000100
        /*0034*/ 	.word	0x00000001
        /*0038*/ 	.word	0x00000001


	//----- nvinfo : EIATTR_CBANK_PARAM_SIZE
	.align		4
.L_330:
        /*003c*/ 	.byte	0x03, 0x19
        /*003e*/ 	.short	0x0428


	//----- nvinfo : EIATTR_PARAM_CBANK
	.align		4
        /*0040*/ 	.byte	0x04, 0x0a
        /*0042*/ 	.short	(.L_332 - .L_331)
	.align		4
.L_331:
        /*0044*/ 	.word	index@(.nv.constant0._ZN7cutlass13device_kernelIN5flash19enable_sm80_to_sm89INS1_16FlashAttnFwdSm80INS1_25CollectiveMainloopFwdSm80ILi8ELi1ELb1EN4cute5tupleIJNS5_1CILi128EEES8_S8_EEELi128ENS_6half_tEfNS_4arch4Sm80ELb1ELb0ELb0ELb0ELb1ELb0ELb1ELb1EEENS1_21CollectiveEpilogueFwdIS9_NS6_IJNS7_ILi1EEESF_SF_EEESA_SC_Li256ELb0ELb1ELb1ELb0EEENS1_30DynamicPersistentTileSchedulerILi256ELi256ELb1ELb1ELb0EEEEEEEEEvNT_6ParamsE)
        /*0048*/ 	.short	0x0210
        /*004a*/ 	.short	0x0428


	//----- nvinfo : EIATTR_SW_WAR
	.align		4
.L_332:
        /*004c*/ 	.byte	0x04, 0x36
        /*004e*/ 	.short	(.L_334 - .L_333)
.L_333:
        /*0050*/ 	.word	0x00000008
.L_334:


//--------------------- .nv.info._ZN7cutlass13device_kernelIN5flash19enable_sm80_to_sm89INS1_16FlashAttnFwdSm80INS1_25CollectiveMainloopFwdSm80ILi4ELi1ELb0EN4cute5tupleIJNS5_1CILi128EEENS7_ILi64EEES8_EEELi128ENS_6half_tEfNS_4arch4Sm80ELb0ELb0ELb0ELb0ELb1ELb0ELb1ELb1EEENS1_21CollectiveEpilogueFwdINS6_IJS8_S8_S9_EEENS6_IJNS7_ILi1EEESH_SH_EEESB_SD_Li128ELb0ELb1ELb1ELb0EEENS1_19SingleTileSchedulerILb0ELb1ELb1ELi128EEEEEEEEEvNT_6ParamsE --------------------------
	.section	.nv.info._ZN7cutlass13device_kernelIN5flash19enable_sm80_to_sm89INS1_16FlashAttnFwdSm80INS1_25CollectiveMainloopFwdSm80ILi4ELi1ELb0EN4cute5tupleIJNS5_1CILi128EEENS7_ILi64EEES8_EEELi128ENS_6half_tEfNS_4arch4Sm80ELb0ELb0ELb0ELb0ELb1ELb0ELb1ELb1EEENS1_21CollectiveEpilogueFwdINS6_IJS8_S8_S9_EEENS6_IJNS7_ILi1EEESH_SH_EEESB_SD_Li128ELb0ELb1ELb1ELb0EEENS1_19SingleTileSchedulerILb0ELb1ELb1ELi128EEEEEEEEEvNT_6ParamsE,"",@"SHT_CUDA_INFO"
	.sectionflags	@""
	.align	4


	//----- nvinfo : EIATTR_CUDA_API_VERSION
	.align		4
        /*0000*/ 	.byte	0x04, 0x37
        /*0002*/ 	.short	(.L_336 - .L_335)
.L_335:
        /*0004*/ 	.word	0x00000082


	//----- nvinfo : EIATTR_KPARAM_INFO
	.align		4
.L_336:
        /*0008*/ 	.byte	0x04, 0x17
        /*000a*/ 	.short	(.L_338 - .L_337)
.L_337:
        /*000c*/ 	.word	0x00000000
        /*0010*/ 	.short	0x0000
        /*0012*/ 	.short	0x0000
        /*0014*/ 	.byte	0x00, 0xf0, 0x61, 0x10


	//----- nvinfo : EIATTR_SPARSE_MMA_MASK
	.align		4
.L_338:
        /*0018*/ 	.byte	0x03, 0x50
        /*001a*/ 	.short	0x0000


	//----- nvinfo : EIATTR_MAXREG_COUNT
	.align		4
        /*001c*/ 	.byte	0x03, 0x1b
        /*001e*/ 	.short	0x00ff


	//----- nvinfo : EIATTR_MERCURY_ISA_VERSION
	.align		4
        /*0020*/ 	.byte	0x03, 0x5f
        /*0022*/ 	.short	0x0101


	//----- nvinfo : EIATTR_EXIT_INSTR_OFFSETS
	.align		4
        /*0024*/ 	.byte	0x04, 0x1c
        /*0026*/ 	.short	(.L_340 - .L_339)


	//   ....[0]....
.L_339:
        /*0028*/ 	.word	0x00000010


	//----- nvinfo : EIATTR_MAX_THREADS
	.align		4
.L_340:
        /*002c*/ 	.byte	0x04, 0x05
        /*002e*/ 	.short	(.L_342 - .L_341)
.L_341:
        /*0030*/ 	.word	0x00000080
        /*0034*/ 	.word	0x00000001
        /*0038*/ 	.word	0x00000001


	//----- nvinfo : EIATTR_CBANK_PARAM_SIZE
	.align		4
.L_342:
        /*003c*/ 	.byte	0x03, 0x19
        /*003e*/ 	.short	0x0418


	//----- nvinfo : EIATTR_PARAM_CBANK
	.align		4
        /*0040*/ 	.byte	0x04, 0x0a
        /*0042*/ 	.short	(.L_344 - .L_343)
	.align		4
.L_343:
        /*0044*/ 	.word	index@(.nv.constant0._ZN7cutlass13device_kernelIN5flash19enable_sm80_to_sm89INS1_16FlashAttnFwdSm80INS1_25CollectiveMainloopFwdSm80ILi4ELi1ELb0EN4cute5tupleIJNS5_1CILi128EEENS7_ILi64EEES8_EEELi128ENS_6half_tEfNS_4arch4Sm80ELb0ELb0ELb0ELb0ELb1ELb0ELb1ELb1EEENS1_21CollectiveEpilogueFwdINS6_IJS8_S8_S9_EEENS6_IJNS7_ILi1EEESH_SH_EEESB_SD_Li128ELb0ELb1ELb1ELb0EEENS1_19SingleTileSchedulerILb0ELb1ELb1ELi128EEEEEEEEEvNT_6ParamsE)
        /*0048*/ 	.short	0x0210
        /*004a*/ 	.short	0x0418


	//----- nvinfo : EIATTR_SW_WAR
	.align		4
.L_344:
        /*004c*/ 	.byte	0x04, 0x36
        /*004e*/ 	.short	(.L_346 - .L_345)
.L_345:
        /*0050*/ 	.word	0x00000008
.L_346:


//--------------------- .nv.info._ZN7cutlass13device_kernelIN5flash19enable_sm80_to_sm89INS1_16FlashAttnFwdSm80INS1_25CollectiveMainloopFwdSm80ILi8ELi1ELb1EN4cute5tupleIJNS5_1CILi128EEENS7_ILi112EEES8_EEELi128ENS_6half_tEfNS_4arch4Sm80ELb0ELb0ELb0ELb1ELb1ELb0ELb1ELb1EEENS1_21CollectiveEpilogueFwdINS6_IJS8_S8_S9_EEENS6_IJNS7_ILi1EEESH_SH_EEESB_SD_Li256ELb1ELb1ELb1ELb0EEENS1_36VarlenDynamicPersistentTileSchedulerILi128ELi112ELi256ELi256ELb1ELb1ELb0ELb0ELb1ELb1EEEEEEEEEvNT_6ParamsE --------------------------
	.section	.nv.info._ZN7cutlass13device_kernelIN5flash19enable_sm80_to_sm89INS1_16FlashAttnFwdSm80INS1_25CollectiveMainloopFwdSm80ILi8ELi1ELb1EN4cute5tupleIJNS5_1CILi128EEENS7_ILi112EEES8_EEELi128ENS_6half_tEfNS_4arch4Sm80ELb0ELb0ELb0ELb1ELb1ELb0ELb1ELb1EEENS1_21CollectiveEpilogueFwdINS6_IJS8_S8_S9_EEENS6_IJNS7_ILi1EEESH_SH_EEESB_SD_Li256ELb1ELb1ELb1ELb0EEENS1_36VarlenDynamicPersistentTileSchedulerILi128ELi112ELi256ELi256ELb1ELb1ELb0ELb0ELb1ELb1EEEEEEEEEvNT_6ParamsE,"",@"SHT_CUDA_INFO"
	.sectionflags	@""
	.align	4


	//----- nvinfo : EIATTR_CUDA_API_VERSION
	.align		4
        /*0000*/ 	.byte	0x04, 0x37
        /*0002*/ 	.short	(.L_348 - .L_347)
.L_347:
        /*0004*/ 	.word	0x00000082


	//----- nvinfo : EIATTR_KPARAM_INFO
	.align		4
.L_348:
        /*0008*/ 	.byte	0x04, 0x17
        /*000a*/ 	.short	(.L_350 - .L_349)
.L_349:
        /*000c*/ 	.word	0x00000000
        /*0010*/ 	.short	0x0000
        /*0012*/ 	.short	0x0000
        /*0014*/ 	.byte	0x00, 0xf0, 0xe1, 0x10


	//----- nvinfo : EIATTR_SPARSE_MMA_MASK
	.align		4
.L_350:
        /*0018*/ 	.byte	0x03, 0x50
        /*001a*/ 	.short	0x0000


	//----- nvinfo : EIATTR_MAXREG_COUNT
	.align		4
        /*001c*/ 	.byte	0x03, 0x1b
        /*001e*/ 	.short	0x00ff


	//----- nvinfo : EIATTR_MERCURY_ISA_VERSION
	.align		4
        /*0020*/ 	.byte	0x03, 0x5f
        /*0022*/ 	.short	0x0101


	//----- nvinfo : EIATTR_EXIT_INSTR_OFFSETS
	.align		4
        /*0024*/ 	.byte	0x04, 0x1c
        /*0026*/ 	.short	(.L_352 - .L_351)


	//   ....[0]....
.L_351:
        /*0028*/ 	.word	0x00000010


	//----- nvinfo : EIATTR_MAX_THREADS
	.align		4
.L_352:
        /*002c*/ 	.byte	0x04, 0x05
        /*002e*/ 	.short	(.L_354 - .L_353)
.L_353:
        /*0030*/ 	.word	0x00000100
        /*0034*/ 	.word	0x00000001
        /*0038*/ 	.word	0x00000001


	//----- nvinfo : EIATTR_CBANK_PARAM_SIZE
	.align		4
.L_354:
        /*003c*/ 	.byte	0x03, 0x19
        /*003e*/ 	.short	0x0438


	//----- nvinfo : EIATTR_PARAM_CBANK
	.align		4
        /*0040*/ 	.byte	0x04, 0x0a
        /*0042*/ 	.short	(.L_356 - .L_355)
	.align		4
.L_355:
        /*0044*/ 	.word	index@(.nv.constant0._ZN7cutlass13device_kernelIN5flash19enable_sm80_to_sm89INS1_16FlashAttnFwdSm80INS1_25CollectiveMainloopFwdSm80ILi8ELi1ELb1EN4cute5tupleIJNS5_1CILi128EEENS7_ILi112EEES8_EEELi128ENS_6half_tEfNS_4arch4Sm80ELb0ELb0ELb0ELb1ELb1ELb0ELb1ELb1EEENS1_21CollectiveEpilogueFwdINS6_IJS8_S8_S9_EEENS6_IJNS7_ILi1EEESH_SH_EEESB_SD_Li256ELb1ELb1ELb1ELb0EEENS1_36VarlenDynamicPersistentTileSchedulerILi128ELi112ELi256ELi256ELb1ELb1ELb0ELb0ELb1ELb1EEEEEEEEEvNT_6ParamsE)
        /*0048*/ 	.short	0x0210
        /*004a*/ 	.short	0x0438


	//----- nvinfo : EIATTR_SW_WAR
	.align		4
.L_356:
        /*004c*/ 	.byte	0x04, 0x36
        /*004e*/ 	.short	(.L_358 - .L_357)
.L_357:
        /*0050*/ 	.word	0x00000008
.L_358:


//--------------------- .nv.info._ZN7cutlass13device_kernelIN5flash19enable_sm80_to_sm89INS1_16FlashAttnFwdSm80INS1_25CollectiveMainloopFwdSm80ILi8ELi1ELb1EN4cute5tupleIJNS5_1CILi128EEENS7_ILi112EEES8_EEELi128ENS_6half_tEfNS_4arch4Sm80ELb0ELb0ELb0ELb1ELb1ELb1ELb1ELb1EEENS1_21CollectiveEpilogueFwdINS6_IJS8_S8_S9_EEENS6_IJNS7_ILi1EEESH_SH_EEESB_SD_Li256ELb1ELb1ELb1ELb0EEENS1_36VarlenDynamicPersistentTileSchedulerILi128ELi112ELi256ELi256ELb1ELb1ELb0ELb0ELb1ELb1EEEEEEEEEvNT_6ParamsE --------------------------
	.section	.nv.info._ZN7cutlass13device_kernelIN5flash19enable_sm80_to_sm89INS1_16FlashAttnFwdSm80INS1_25CollectiveMainloopFwdSm80ILi8ELi1ELb1EN4cute5tupleIJNS5_1CILi128EEENS7_ILi112EEES8_EEELi128ENS_6half_tEfNS_4arch4Sm80ELb0ELb0ELb0ELb1ELb1ELb1ELb1ELb1EEENS1_21CollectiveEpilogueFwdINS6_IJS8_S8_S9_EEENS6_IJNS7_ILi1EEESH_SH_EEESB_SD_Li256ELb1ELb1ELb1ELb0EEENS1_36VarlenDynamicPersistentTileSchedulerILi128ELi112ELi256ELi256ELb1ELb1ELb0ELb0ELb1ELb1EEEEEEEEEvNT_6ParamsE,"",@"SHT_CUDA_INFO"
	.sectionflags	@""
	.align	4


	//----- nvinfo : EIATTR_CUDA_API_VERSION
	.align		4
        /*0000*/ 	.byte	0x04, 0x37
        /*0002*/ 	.short	(.L_360 - .L_359)
.L_359:
        /*0004*/ 	.word	0x00000082


	//----- nvinfo : EIATTR_KPARAM_INFO
	.align		4
.L_360:
        /*0008*/ 	.byte	0x04, 0x17
        /*000a*/ 	.short	(.L_362 - .L_361)
.L_361:
        /*000c*/ 	.word	0x00000000
        /*0010*/ 	.short	0x0000
        /*0012*/ 	.short	0x0000
        /*0014*/ 	.byte	0x00, 0xf0, 0xe1, 0x10


	//----- nvinfo : EIATTR_SPARSE_MMA_MASK
	.align		4
.L_362:
        /*0018*/ 	.byte	0x03, 0x50
        /*001a*/ 	.short	0x0000


	//----- nvinfo : EIATTR_MAXREG_COUNT
	.align		4
        /*001c*/ 	.byte	0x03, 0x1b
        /*001e*/ 	.short	0x00ff


	//----- nvinfo : EIATTR_MERCURY_ISA_VERSION
	.align		4
        /*0020*/ 	.byte	0x03, 0x5f
        /*0022*/ 	.short	0x0101


	//----- nvinfo : EIATTR_EXIT_INSTR_OFFSETS
	.align		4
        /*0024*/ 	.byte	0x04, 0x1c
        /*0026*/ 	.short	(.L_364 - .L_363)


	//   ....[0]....
.L_363:
        /*0028*/ 	.word	0x00000010


	//----- nvinfo : EIATTR_MAX_THREADS
	.align		4
.L_364:
        /*002c*/ 	.byte	0x04, 0x05
        /*002e*/ 	.short	(.L_366 - .L_365)
.L_365:
        /*0030*/ 	.word	0x00000100
        /*0034*/ 	.word	0x00000001
        /*0038*/ 	.word	0x00000001


	//----- nvinfo : EIATTR_CBANK_PARAM_SIZE
	.align		4
.L_366:
        /*003c*/ 	.byte	0x03, 0x19
        /*003e*/ 	.short	0x0438


	//----- nvinfo : EIATTR_PARAM_CBANK
	.align		4
        /*0040*/ 	.byte	0x04, 0x0a
        /*0042*/ 	.short	(.L_368 - .L_367)
	.align		4
.L_367:
        /*0044*/ 	.word	index@(.nv.constant0._ZN7cutlass13device_kernelIN5flash19enable_sm80_to_sm89INS1_16FlashAttnFwdSm80INS1_25CollectiveMainloopFwdSm80ILi8ELi1ELb1EN4cute5tupleIJNS5_1CILi128EEENS7_ILi112EEES8_EEELi128ENS_6half_tEfNS_4arch4Sm80ELb0ELb0ELb0ELb1ELb1ELb1ELb1ELb1EEENS1_21CollectiveEpilogueFwdINS6_IJS8_S8_S9_EEENS6_IJNS7_ILi1EEESH_SH_EEESB_SD_Li256ELb1ELb1ELb1ELb0EEENS1_36VarlenDynamicPersistentTileSchedulerILi128ELi112ELi256ELi256ELb1ELb1ELb0ELb0ELb1ELb1EEEEEEEEEvNT_6ParamsE)
        /*0048*/ 	.short	0x0210
        /*004a*/ 	.short	0x0438


	//----- nvinfo : EIATTR_SW_WAR
	.align		4
.L_368:
        /*004c*/ 	.byte	0x04, 0x36
        /*004e*/ 	.short	(.L_370 - .L_369)
.L_369:
        /*0050*/ 	.word	0x00000008
.L_370:


//--------------------- .nv.info._ZN7cutlass13device_kernelIN5flash19enable_sm80_to_sm89INS1_16FlashAttnFwdSm80INS1_25CollectiveMainloopFwdSm80ILi4ELi1ELb0EN4cute5tupleIJNS5_1CILi128EEENS7_ILi48EEES8_EEELi128ENS_6half_tEfNS_4arch4Sm80ELb0ELb1ELb0ELb0ELb1ELb0ELb1ELb1EEENS1_21CollectiveEpilogueFwdINS6_IJS8_S8_S9_EEENS6_IJNS7_ILi1EEESH_SH_EEESB_SD_Li128ELb0ELb1ELb1ELb0EEENS1_19SingleTileSchedulerILb0ELb1ELb1ELi128EEEEEEEEEvNT_6ParamsE --------------------------
	.section	.nv.info._ZN7cutlass13device_kernelIN5flash19enable_sm80_to_sm89INS1_16FlashAttnFwdSm80INS1_25CollectiveMainloopFwdSm80ILi4ELi1ELb0EN4cute5tupleIJNS5_1CILi128EEENS7_ILi48EEES8_EEELi128ENS_6half_tEfNS_4arch4Sm80ELb0ELb1ELb0ELb0ELb1ELb0ELb1ELb1EEENS1_21CollectiveEpilogueFwdINS6_IJS8_S8_S9_EEENS6_IJNS7_ILi1EEESH_SH_EEESB_SD_Li128ELb0ELb1ELb1ELb0EEENS1_19SingleTileSchedulerILb0ELb1ELb1ELi128EEEEEEEEEvNT_6ParamsE,"",@"SHT_CUDA_INFO"
	.sectionflags	@""
	.align	4


	//----- nvinfo : EIATTR_CUDA_API_VERSION
	.align		4
        /*0000*/ 	.byte	0x04, 0x37
        /*0002*/ 	.short	(.L_372 - .L_371)
.L_371:
        /*0004*/ 	.word	0x00000082


	//----- nvinfo : EIATTR_KPARAM_INFO
	.align		4
.L_372:
        /*0008*/ 	.byte	0x04, 0x17
        /*000a*/ 	.short	(.L_374 - .L_373)
.L_373:
        /*000c*/ 	.word	0x00000000
        /*0010*/ 	.short	0x0000
        /*0012*/ 	.short	0x0000
        /*0014*/ 	.byte	0x00, 0xf0, 0x61, 0x10


	//----- nvinfo : EIATTR_SPARSE_MMA_MASK
	.align		4
.L_374:
        /*0018*/ 	.byte	0x03, 0x50
        /*001a*/ 	.short	0x0000


	//----- nvinfo : EIATTR_MAXREG_COUNT
	.align		4
        /*001c*/ 	.byte	0x03, 0x1b
        /*001e*/ 	.short	0x00ff


	//----- nvinfo : EIATTR_MERCURY_ISA_VERSION
	.align		4
        /*0020*/ 	.byte	0x03, 0x5f
        /*0022*/ 	.short	0x0101


	//----- nvinfo : EIATTR_EXIT_INSTR_OFFSETS
	.align		4
        /*0024*/ 	.byte	0x04, 0x1c
        /*0026*/ 	.short	(.L_376 - .L_375)


	//   ....[0]....
.L_375:
        /*0028*/ 	.word	0x00000010


	//----- nvinfo : EIATTR_MAX_THREADS
	.align		4
.L_376:
        /*002c*/ 	.byte	0x04, 0x05
        /*002e*/ 	.short	(.L_378 - .L_377)
.L_377:
        /*0030*/ 	.word	0x00000080
        /*0034*/ 	.word	0x00000001
        /*0038*/ 	.word	0x00000001


	//----- nvinfo : EIATTR_CBANK_PARAM_SIZE
	.align		4
.L_378:
        /*003c*/ 	.byte	0x03, 0x19
        /*003e*/ 	.short	0x0418


	//----- nvinfo : EIATTR_PARAM_CBANK
	.align		4
        /*0040*/ 	.byte	0x04, 0x0a
        /*0042*/ 	.short	(.L_380 - .L_379)
	.align		4
.L_379:
        /*0044*/ 	.word	index@(.nv.constant0._ZN7cutlass13device_kernelIN5flash19enable_sm80_to_sm89INS1_16FlashAttnFwdSm80INS1_25CollectiveMainloopFwdSm80ILi4ELi1ELb0EN4cute5tupleIJNS5_1CILi128EEENS7_ILi48EEES8_EEELi128ENS_6half_tEfNS_4arch4Sm80ELb0ELb1ELb0ELb0ELb1ELb0ELb1ELb1EEENS1_21CollectiveEpilogueFwdINS6_IJS8_S8_S9_EEENS6_IJNS7_ILi1EEESH_SH_EEESB_SD_Li128ELb0ELb1ELb1ELb0EEENS1_19SingleTileSchedulerILb0ELb1ELb1ELi128EEEEEEEEEvNT_6ParamsE)
        /*0048*/ 	.short	0x0210
        /*004a*/ 	.short	0x0418


	//----- nvinfo : EIATTR_SW_WAR
	.align		4
.L_380:
        /*004c*/ 	.byte	0x04, 0x36
        /*004e*/ 	.short	(.L_382 - .L_381)
.L_381:
        /*0050*/ 	.word	0x00000008
.L_382:


//--------------------- .nv.info._ZN7cutlass13device_kernelIN5flash19enable_sm80_to_sm89INS1_16FlashAttnFwdSm80INS1_25CollectiveMainloopFwdSm80ILi8ELi1ELb1EN4cute5tupleIJNS5_1CILi128EEENS7_ILi96EEES8_EEELi128ENS_6half_tEfNS_4arch4Sm80ELb0ELb1ELb0ELb1ELb1ELb0ELb1ELb1EEENS1_21CollectiveEpilogueFwdINS6_IJS8_S8_S9_EEENS6_IJNS7_ILi1EEESH_SH_EEESB_SD_Li256ELb1ELb1ELb1ELb0EEENS1_36VarlenDynamicPersistentTileSchedulerILi128ELi96ELi256ELi256ELb1ELb1ELb0ELb1ELb0ELb1EEEEEEEEEvNT_6ParamsE --------------------------
	.section	.nv.info._ZN7cutlass13device_kernelIN5flash19enable_sm80_to_sm89INS1_16FlashAttnFwdSm80INS1_25CollectiveMainloopFwdSm80ILi8ELi1ELb1EN4cute5tupleIJNS5_1CILi128EEENS7_ILi96EEES8_EEELi128ENS_6half_tEfNS_4arch4Sm80ELb0ELb1ELb0ELb1ELb1ELb0ELb1ELb1EEENS1_21CollectiveEpilogueFwdINS6_IJS8_S8_S9_EEENS6_IJNS7_ILi1EEESH_SH_EEESB_SD_Li256ELb1ELb1ELb1ELb0EEENS1_36VarlenDynamicPersistentTileSchedulerILi128ELi96ELi256ELi256ELb1ELb1ELb0ELb1ELb0ELb1EEEEEEEEEvNT_6ParamsE,"",@"SHT_CUDA_INFO"
	.sectionflags	@""
	.align	4


	//----- nvinfo : EIATTR_CUDA_API_VERSION
	.align		4
        /*0000*/ 	.byte	0x04, 0x37
        /*0002*/ 	.short	(.L_384 - .L_383)
.L_383:
        /*0004*/ 	.word	0x00000082


	//----- nvinfo : EIATTR_KPARAM_INFO
	.align		4
.L_384:
        /*0008*/ 	.byte	0x04, 0x17
        /*000a*/ 	.short	(.L_386 - .L_385)
.L_385:
        /*000c*/ 	.word	0x00000000
        /*0010*/ 	.short	0x0000
        /*0012*/ 	.short	0x0000
        /*0014*/ 	.byte	0x00, 0xf0, 0xe1, 0x10


	//----- nvinfo : EIATTR_SPARSE_MMA_MASK
	.align		4
.L_386:
        /*0018*/ 	.byte	0x03, 0x50
        /*001a*/ 	.short	0x0000


	//----- nvinfo : EIATTR_MAXREG_COUNT
	.align		4
        /*001c*/ 	.byte	0x03, 0x1b
        /*001e*/ 	.short	0x00ff


	//----- nvinfo : EIATTR_MERCURY_ISA_VERSION
	.align		4
        /*0020*/ 	.byte	0x03, 0x5f
        /*0022*/ 	.short	0x0101


	//----- nvinfo : EIATTR_EXIT_INSTR_OFFSETS
	.align		4
        /*0024*/ 	.byte	0x04, 0x1c
        /*0026*/ 	.short	(.L_388 - .L_387)


	//   ....[0]....
.L_387:
        /*0028*/ 	.word	0x00000010


	//----- nvinfo : EIATTR_MAX_THREADS
	.align		4
.L_388:
        /*002c*/ 	.byte	0x04, 0x05
        /*002e*/ 	.short	(.L_390 - .L_389)
.L_389:
        /*0030*/ 	.word	0x00000100
        /*0034*/ 	.word	0x00000001
        /*0038*/ 	.word	0x00000001


	//----- nvinfo : EIATTR_CBANK_PARAM_SIZE
	.align		4
.L_390:
        /*003c*/ 	.byte	0x03, 0x19
        /*003e*/ 	.short	0x0438


	//----- nvinfo : EIATTR_PARAM_CBANK
	.align		4
        /*0040*/ 	.byte	0x04, 0x0a
        /*0042*/ 	.short	(.L_392 - .L_391)
	.align		4
.L_391:
        /*0044*/ 	.word	index@(.nv.constant0._ZN7cutlass13device_kernelIN5flash19enable_sm80_to_sm89INS1_16FlashAttnFwdSm80INS1_25CollectiveMainloopFwdSm80ILi8ELi1ELb1EN4cute5tupleIJNS5_1CILi128EEENS7_ILi96EEES8_EEELi128ENS_6half_tEfNS_4arch4Sm80ELb0ELb1ELb0ELb1ELb1ELb0ELb1ELb1EEENS1_21CollectiveEpilogueFwdINS6_IJS8_S8_S9_EEENS6_IJNS7_ILi1EEESH_SH_EEESB_SD_Li256ELb1ELb1ELb1ELb0EEENS1_36VarlenDynamicPersistentTileSchedulerILi128ELi96ELi256ELi256ELb1ELb1ELb0ELb1ELb0ELb1EEEEEEEEEvNT_6ParamsE)
        /*0048*/ 	.short	0x0210
        /*004a*/ 	.short	0x0438


	//----- nvinfo : EIATTR_SW_WAR
	.align		4
.L_392:
        /*004c*/ 	.byte	0x04, 0x36
        /*004e*/ 	.short	(.L_394 - .L_393)
.L_393:
        /*0050*/ 	.word	0x00000008
.L_394:


//--------------------- .nv.info._ZN7cutlass13device_kernelIN5flash19enable_sm80_to_sm89INS1_16FlashAttnFwdSm80INS1_25CollectiveMainloopFwdSm80ILi8ELi1ELb1EN4cute5tupleIJNS5_1CILi128EEENS7_ILi96EEES8_EEELi128ENS_6half_tEfNS_4arch4Sm80ELb0ELb1ELb0ELb1ELb1ELb1ELb1ELb1EEENS1_21CollectiveEpilogueFwdINS6_IJS8_S8_S9_EEENS6_IJNS7_ILi1EEESH_SH_EEESB_SD_Li256ELb1ELb1ELb1ELb0EEENS1_36VarlenDynamicPersistentTileSchedulerILi128ELi96ELi256ELi256ELb1ELb1ELb0ELb1ELb0ELb1EEEEEEEEEvNT_6ParamsE --------------------------
	.section	.nv.info._ZN7cutlass13device_kernelIN5flash19enable_sm80_to_sm89INS1_16FlashAttnFwdSm80INS1_25CollectiveMainloopFwdSm80ILi8ELi1ELb1EN4cute5tupleIJNS5_1CILi128EEENS7_ILi96EEES8_EEELi128ENS_6half_tEfNS_4arch4Sm80ELb0ELb1ELb0ELb1ELb1ELb1ELb1ELb1EEENS1_21CollectiveEpilogueFwdINS6_IJS8_S8_S9_EEENS6_IJNS7_ILi1EEESH_SH_EEESB_SD_Li256ELb1ELb1ELb1ELb0EEENS1_36VarlenDynamicPersistentTileSchedulerILi128ELi96ELi256ELi256ELb1ELb1ELb0ELb1ELb0ELb1EEEEEEEEEvNT_6ParamsE,"",@"SHT_CUDA_INFO"
	.sectionflags	@""
	.align	4


	//----- nvinfo : EIATTR_CUDA_API_VERSION
	.align		4
        /*0000*/ 	.byte	0x04, 0x37
        /*0002*/ 	.short	(.L_396 - .L_395)
.L_395:
        /*0004*/ 	.word	0x00000082


	//----- nvinfo : EIATTR_KPARAM_INFO
	.align		4
.L_396:
        /*0008*/ 	.byte	0x04, 0x17
        /*000a*/ 	.short	(.L_398 - .L_397)
.L_397:
        /*000c*/ 	.word	0x00000000
        /*0010*/ 	.short	0x0000
        /*0012*/ 	.short	0x0000
        /*0014*/ 	.byte	0x00, 0xf0, 0xe1, 0x10


	//----- nvinfo : EIATTR_SPARSE_MMA_MASK
	.align		4
.L_398:
        /*0018*/ 	.byte	0x03, 0x50
        /*001a*/ 	.short	0x0000


	//----- nvinfo : EIATTR_MAXREG_COUNT
	.align		4
        /*001c*/ 	.byte	0x03, 0x1b
        /*001e*/ 	.short	0x00ff


	//----- nvinfo : EIATTR_MERCURY_ISA_VERSION
	.align		4
        /*0020*/ 	.byte	0x03, 0x5f
        /*0022*/ 	.short	0x0101


	//----- nvinfo : EIATTR_EXIT_INSTR_OFFSETS
	.align		4
        /*0024*/ 	.byte	0x04, 0x1c
        /*0026*/ 	.short	(.L_400 - .L_399)


	//   ....[0]....
.L_399:
        /*0028*/ 	.word	0x00000010


	//----- nvinfo : EIATTR_MAX_THREADS
	.align		4
.L_400:
        /*002c*/ 	.byte	0x04, 0x05
        /*002e*/ 	.short	(.L_402 - .L_401)
.L_401:
        /*0030*/ 	.word	0x00000100
        /*0034*/ 	.word	0x00000001
        /*0038*/ 	.word	0x00000001


	//----- nvinfo : EIATTR_CBANK_PARAM_SIZE
	.align		4
.L_402:
        /*003c*/ 	.byte	0x03, 0x19
        /*003e*/ 	.short	0x0438


	//----- nvinfo : EIATTR_PARAM_CBANK
	.align		4
        /*0040*/ 	.byte	0x04, 0x0a
        /*0042*/ 	.short	(.L_404 - .L_403)
	.align		4
.L_403:
        /*0044*/ 	.word	index@(.nv.constant0._ZN7cutlass13device_kernelIN5flash19enable_sm80_to_sm89INS1_16FlashAttnFwdSm80INS1_25CollectiveMainloopFwdSm80ILi8ELi1ELb1EN4cute5tupleIJNS5_1CILi128EEENS7_ILi96EEES8_EEELi128ENS_6half_tEfNS_4arch4Sm80ELb0ELb1ELb0ELb1ELb1ELb1ELb1ELb1EEENS1_21CollectiveEpilogueFwdINS6_IJS8_S8_S9_EEENS6_IJNS7_ILi1EEESH_SH_EEESB_SD_Li256ELb1ELb1ELb1ELb0EEENS1_36VarlenDynamicPersistentTileSchedulerILi128ELi96ELi256ELi256ELb1ELb1ELb0ELb1ELb0ELb1EEEEEEEEEvNT_6ParamsE)
        /*0048*/ 	.short	0x0210
        /*004a*/ 	.short	0x0438


	//----- nvinfo : EIATTR_SW_WAR
	.align		4
.L_404:
        /*004c*/ 	.byte	0x04, 0x36
        /*004e*/ 	.short	(.L_406 - .L_405)
.L_405:
        /*0050*/ 	.word	0x00000008
.L_406:


//--------------------- .nv.info._ZN7cutlass13device_kernelIN5flash19enable_sm80_to_sm89INS1_16FlashAttnFwdSm80INS1_25CollectiveMainloopFwdSm80ILi4ELi1ELb0EN4cute5tupleIJNS5_1CILi128EEENS7_ILi64EEES8_EEELi128ENS_6half_tEfNS_4arch4Sm80ELb1ELb0ELb0ELb0ELb1ELb0ELb1ELb1EEENS1_21CollectiveEpilogueFwdINS6_IJS8_S8_S9_EEENS6_IJNS7_ILi1EEESH_SH_EEESB_SD_Li128ELb0ELb1ELb1ELb0EEENS1_30DynamicPersistentTileSchedulerILi128ELi128ELb1ELb1ELb0EEEEEEEEEvNT_6ParamsE --------------------------
	.section	.nv.info._ZN7cutlass13device_kernelIN5flash19enable_sm80_to_sm89INS1_16FlashAttnFwdSm80INS1_25CollectiveMainloopFwdSm80ILi4ELi1ELb0EN4cute5tupleIJNS5_1CILi128EEENS7_ILi64EEES8_EEELi128ENS_6half_tEfNS_4arch4Sm80ELb1ELb0ELb0ELb0ELb1ELb0ELb1ELb1EEENS1_21CollectiveEpilogueFwdINS6_IJS8_S8_S9_EEENS6_IJNS7_ILi1EEESH_SH_EEESB_SD_Li128ELb0ELb1ELb1ELb0EEENS1_30DynamicPersistentTileSchedulerILi128ELi128ELb1ELb1ELb0EEEEEEEEEvNT_6ParamsE,"",@"SHT_CUDA_INFO"
	.sectionflags	@""
	.align	4


	//----- nvinfo : EIATTR_CUDA_API_VERSION
	.align		4
        /*0000*/ 	.byte	0x04, 0x37
        /*0002*/ 	.short	(.L_408 - .L_407)
.L_407:
        /*0004*/ 	.word	0x00000082


	//----- nvinfo : EIATTR_KPARAM_INFO
	.align		4
.L_408:
        /*0008*/ 	.byte	0x04, 0x17
        /*000a*/ 	.short	(.L_410 - .L_409)
.L_409:
        /*000c*/ 	.word	0x00000000
        /*0010*/ 	.short	0x0000
        /*0012*/ 	.short	0x0000
        /*0014*/ 	.byte	0x00, 0xf0, 0xa1, 0x10


	//----- nvinfo : EIATTR_SPARSE_MMA_MASK
	.align		4
.L_410:
        /*0018*/ 	.byte	0x03, 0x50
        /*001a*/ 	.short	0x0000


	//----- nvinfo : EIATTR_MAXREG_COUNT
	.align		4
        /*001c*/ 	.byte	0x03, 0x1b
        /*001e*/ 	.short	0x00ff


	//----- nvinfo : EIATTR_MERCURY_ISA_VERSION
	.align		4
        /*0020*/ 	.byte	0x03, 0x5f
        /*0022*/ 	.short	0x0101


	//----- nvinfo : EIATTR_EXIT_INSTR_OFFSETS
	.align		4
        /*0024*/ 	.byte	0x04, 0x1c
        /*0026*/ 	.short	(.L_412 - .L_411)


	//   ....[0]....
.L_411:
        /*0028*/ 	.word	0x00000010


	//----- nvinfo : EIATTR_MAX_THREADS
	.align		4
.L_412:
        /*002c*/ 	.byte	0x04, 0x05
        /*002e*/ 	.short	(.L_414 - .L_413)
.L_413:
        /*0030*/ 	.word	0x00000080
        /*0034*/ 	.word	0x00000001
        /*0038*/ 	.word	0x00000001


	//----- nvinfo : EIATTR_CBANK_PARAM_SIZE
	.align		4
.L_414:
        /*003c*/ 	.byte	0x03, 0x19
        /*003e*/ 	.short	0x0428


	//----- nvinfo : EIATTR_PARAM_CBANK
	.align		4
        /*0040*/ 	.byte	0x04, 0x0a
        /*0042*/ 	.short	(.L_416 - .L_415)
	.align		4
.L_415:
        /*0044*/ 	.word	index@(.nv.constant0._ZN7cutlass13device_kernelIN5flash19enable_sm80_to_sm89INS1_16FlashAttnFwdSm80INS1_25CollectiveMainloopFwdSm80ILi4ELi1ELb0EN4cute5tupleIJNS5_1CILi128EEENS7_ILi64EEES8_EEELi128ENS_6half_tEfNS_4arch4Sm80ELb1ELb0ELb0ELb0ELb1ELb0ELb1ELb1EEENS1_21CollectiveEpilogueFwdINS6_IJS8_S8_S9_EEENS6_IJNS7_ILi1EEESH_SH_EEESB_SD_Li128ELb0ELb1ELb1ELb0EEENS1_30DynamicPersistentTileSchedulerILi128ELi128ELb1ELb1ELb0EEEEEEEEEvNT_6ParamsE)
        /*0048*/ 	.short	0x0210
        /*004a*/ 	.short	0x0428


	//----- nvinfo : EIATTR_SW_WAR
	.align		4
.L_416:
        /*004c*/ 	.byte	0x04, 0x36
        /*004e*/ 	.short	(.L_418 - .L_417)
.L_417:
        /*0050*/ 	.word	0x00000008
.L_418:


//--------------------- .nv.info._ZN7cutlass13device_kernelIN5flash19enable_sm80_to_sm89INS1_16FlashAttnFwdSm80INS1_25CollectiveMainloopFwdSm80ILi8ELi1ELb1EN4cute5tupleIJNS5_1CILi128EEENS7_ILi112EEES8_EEELi128ENS_6half_tEfNS_4arch4Sm80ELb1ELb0ELb0ELb1ELb1ELb0ELb1ELb1EEENS1_21CollectiveEpilogueFwdINS6_IJS8_S8_S9_EEENS6_IJNS7_ILi1EEESH_SH_EEESB_SD_Li256ELb1ELb1ELb1ELb0EEENS1_36VarlenDynamicPersistentTileSchedulerILi128ELi112ELi256ELi256ELb1ELb1ELb0ELb1ELb1ELb1EEEEEEEEEvNT_6ParamsE --------------------------
	.section	.nv.info._ZN7cutlass13device_kernelIN5flash19enable_sm80_to_sm89INS1_16FlashAttnFwdSm80INS1_25CollectiveMainloopFwdSm80ILi8ELi1ELb1EN4cute5tupleIJNS5_1CILi128EEENS7_ILi112EEES8_EEELi128ENS_6half_tEfNS_4arch4Sm80ELb1ELb0ELb0ELb1ELb1ELb0ELb1ELb1EEENS1_21CollectiveEpilogueFwdINS6_IJS8_S8_S9_EEENS6_IJNS7_ILi1EEESH_SH_EEESB_SD_Li256ELb1ELb1ELb1ELb0EEENS1_36VarlenDynamicPersistentTileSchedulerILi128ELi112ELi256ELi256ELb1ELb1ELb0ELb1ELb1ELb1EEEEEEEEEvNT_6ParamsE,"",@"SHT_CUDA_INFO"
	.sectionflags	@""
	.align	4


	//----- nvinfo : EIATTR_CUDA_API_VERSION
	.align		4
        /*0000*/ 	.byte	0x04, 0x37
        /*0002*/ 	.short	(.L_420 - .L_419)
.L_419:
        /*0004*/ 	.word	0x00000082


	//----- nvinfo : EIATTR_KPARAM_INFO
	.align		4
.L_420:
        /*0008*/ 	.byte	0x04, 0x17
        /*000a*/ 	.short	(.L_422 - .L_421)
.L_421:
        /*000c*/ 	.word	0x00000000
        /*0010*/ 	.short	0x0000
        /*0012*/ 	.short	0x0000
        /*0014*/ 	.byte	0x00, 0xf0, 0xe1, 0x10


	//----- nvinfo : EIATTR_SPARSE_MMA_MASK
	.align		4
.L_422:
        /*0018*/ 	.byte	0x03, 0x50
        /*001a*/ 	.short	0x0000


	//----- nvinfo : EIATTR_MAXREG_COUNT
	.align		4
        /*001c*/ 	.byte	0x03, 0x1b
        /*001e*/ 	.short	0x00ff


	//----- nvinfo : EIATTR_MERCURY_ISA_VERSION
	.align		4
        /*0020*/ 	.byte	0x03, 0x5f
        /*0022*/ 	.short	0x0101


	//----- nvinfo : EIATTR_EXIT_INSTR_OFFSETS
	.align		4
        /*0024*/ 	.byte	0x04, 0x1c
        /*0026*/ 	.short	(.L_424 - .L_423)


	//   ....[0]....
.L_423:
        /*0028*/ 	.word	0x00000010


	//----- nvinfo : EIATTR_MAX_THREADS
	.align		4
.L_424:
        /*002c*/ 	.byte	0x04, 0x05
        /*002e*/ 	.short	(.L_426 - .L_425)
.L_425:
        /*0030*/ 	.word	0x00000100
        /*0034*/ 	.word	0x00000001
        /*0038*/ 	.word	0x00000001


	//----- nvinfo : EIATTR_CBANK_PARAM_SIZE
	.align		4
.L_426:
        /*003c*/ 	.byte	0x03, 0x19
        /*003e*/ 	.short	0x0438


	//----- nvinfo : EIATTR_PARAM_CBANK
	.align		4
        /*0040*/ 	.byte	0x04, 0x0a
        /*0042*/ 	.short	(.L_428 - .L_427)
	.align		4
.L_427:
        /*0044*/ 	.word	index@(.nv.constant0._ZN7cutlass13device_kernelIN5flash19enable_sm80_to_sm89INS1_16FlashAttnFwdSm80INS1_25CollectiveMainloopFwdSm80ILi8ELi1ELb1EN4cute5tupleIJNS5_1CILi128EEENS7_ILi112EEES8_EEELi128ENS_6half_tEfNS_4arch4Sm80ELb1ELb0ELb0ELb1ELb1ELb0ELb1ELb1EEENS1_21CollectiveEpilogueFwdINS6_IJS8_S8_S9_EEENS6_IJNS7_ILi1EEESH_SH_EEESB_SD_Li256ELb1ELb1ELb1ELb0EEENS1_36VarlenDynamicPersistentTileSchedulerILi128ELi112ELi256ELi256ELb1ELb1ELb0ELb1ELb1ELb1EEEEEEEEEvNT_6ParamsE)
        /*0048*/ 	.short	0x0210
        /*004a*/ 	.short	0x0438


	//----- nvinfo : EIATTR_SW_WAR
	.align		4
.L_428:
        /*004c*/ 	.byte	0x04, 0x36
        /*004e*/ 	.short	(.L_430 - .L_429)
.L_429:
        /*0050*/ 	.word	0x00000008
.L_430:


//--------------------- .nv.info._ZN7cutlass13device_kernelIN5flash19enable_sm80_to_sm89INS1_16FlashAttnFwdSm80INS1_25CollectiveMainloopFwdSm80ILi8ELi1ELb1EN4cute5tupleIJNS5_1CILi128EEENS7_ILi112EEES8_EEELi128ENS_6half_tEfNS_4arch4Sm80ELb1ELb0ELb0ELb1ELb1ELb1ELb1ELb1EEENS1_21CollectiveEpilogueFwdINS6_IJS8_S8_S9_EEENS6_IJNS7_ILi1EEESH_SH_EEESB_SD_Li256ELb1ELb1ELb1ELb0EEENS1_36VarlenDynamicPersistentTileSchedulerILi128ELi112ELi256ELi256ELb1ELb1ELb0ELb1ELb1ELb1EEEEEEEEEvNT_6ParamsE --------------------------
	.section	.nv.info._ZN7cutlass13device_kernelIN5flash19enable_sm80_to_sm89INS1_16FlashAttnFwdSm80INS1_25CollectiveMainloopFwdSm80ILi8ELi1ELb1EN4cute5tupleIJNS5_1CILi128EEENS7_ILi112EEES8_EEELi128ENS_6half_tEfNS_4arch4Sm80ELb1ELb0ELb0ELb1ELb1ELb1ELb1ELb1EEENS1_21CollectiveEpilogueFwdINS6_IJS8_S8_S9_EEENS6_IJNS7_ILi1EEESH_SH_EEESB_SD_Li256ELb1ELb1ELb1ELb0EEENS1_36VarlenDynamicPersistentTileSchedulerILi128ELi112ELi256ELi256ELb1ELb1ELb0ELb1ELb1ELb1EEEEEEEEEvNT_6ParamsE,"",@"SHT_CUDA_INFO"
	.sectionflags	@""
	.align	4


	//----- nvinfo : EIATTR_CUDA_API_VERSION
	.align		4
        /*0000*/ 	.byte	0x04, 0x37
        /*0002*/ 	.short	(.L_432 - .L_431)
.L_431:
        /*0004*/ 	.word	0x00000082


	//----- nvinfo : EIATTR_KPARAM_INFO
	.align		4
.L_432:
        /*0008*/ 	.byte	0x04, 0x17
        /*000a*/ 	.short	(.L_434 - .L_433)
.L_433:
        /*000c*/ 	.word	0x00000000
        /*0010*/ 	.short	0x0000
        /*0012*/ 	.short	0x0000
        /*0014*/ 	.byte	0x00, 0xf0, 0xe1, 0x10


	//----- nvinfo : EIATTR_SPARSE_MMA_MASK
	.align		4
.L_434:
        /*0018*/ 	.byte	0x03, 0x50
        /*001a*/ 	.short	0x0000


	//----- nvinfo : EIATTR_MAXREG_COUNT
	.align		4
        /*001c*/ 	.byte	0x03, 0x1b
        /*001e*/ 	.short	0x00ff


	//----- nvinfo : EIATTR_MERCURY_ISA_VERSION
	.align		4
        /*0020*/ 	.byte	0x03, 0x5f
        /*0022*/ 	.short	0x0101


	//----- nvinfo : EIATTR_EXIT_INSTR_OFFSETS
	.align		4
        /*0024*/ 	.byte	0x04, 0x1c
        /*0026*/ 	.short	(.L_436 - .L_435)


	//   ....[0]....
.L_435:
        /*0028*/ 	.word	0x00000010


	//----- nvinfo : EIATTR_MAX_THREADS
	.align		4
.L_436:
        /*002c*/ 	.byte	0x04, 0x05
        /*002e*/ 	.short	(.L_438 - .L_437)
.L_437:
        /*0030*/ 	.word	0x00000100
        /*0034*/ 	.word	0x00000001
        /*0038*/ 	.word	0x00000001


	//----- nvinfo : EIATTR_CBANK_PARAM_SIZE
	.align		4
.L_438:
        /*003c*/ 	.byte	0x03, 0x19
        /*003e*/ 	.short	0x0438


	//----- nvinfo : EIATTR_PARAM_CBANK
	.align		4
        /*0040*/ 	.byte	0x04, 0x0a
        /*0042*/ 	.short	(.L_440 - .L_439)
	.align		4
.L_439:
        /*0044*/ 	.word	index@(.nv.constant0._ZN7cutlass13device_kernelIN5flash19enable_sm80_to_sm89INS1_16FlashAttnFwdSm80INS1_25CollectiveMainloopFwdSm80ILi8ELi1ELb1EN4cute5tupleIJNS5_1CILi128EEENS7_ILi112EEES8_EEELi128ENS_6half_tEfNS_4arch4Sm80ELb1ELb0ELb0ELb1ELb1ELb1ELb1ELb1EEENS1_21CollectiveEpilogueFwdINS6_IJS8_S8_S9_EEENS6_IJNS7_ILi1EEESH_SH_EEESB_SD_Li256ELb1ELb1ELb1ELb0EEENS1_36VarlenDynamicPersistentTileSchedulerILi128ELi112ELi256ELi256ELb1ELb1ELb0ELb1ELb1ELb1EEEEEEEEEvNT_6ParamsE)
        /*0048*/ 	.short	0x0210
        /*004a*/ 	.short	0x0438


	//----- nvinfo : EIATTR_SW_WAR
	.align		4
.L_440:
        /*004c*/ 	.byte	0x04, 0x36
        /*004e*/ 	.short	(.L_442 - .L_441)
.L_441:
        /*0050*/ 	.word	0x00000008
.L_442:


//--------------------- .nv.callgraph             --------------------------
	.section	.nv.callgraph,"",@"SHT_CUDA_CALLGRAPH"
	.align	4
	.sectionentsize	8
	.align		4
        /*0000*/ 	.word	0x00000000
	.align		4
        /*0004*/ 	.word	0xffffffff
	.align		4
        /*0008*/ 	.word	0x00000000
	.align		4
        /*000c*/ 	.word	0xfffffffe
	.align		4
        /*0010*/ 	.word	0x00000000
	.align		4
        /*0014*/ 	.word	0xfffffffd
	.align		4
        /*0018*/ 	.word	0x00000000
	.align		4
        /*001c*/ 	.word	0xfffffffc


//--------------------- .nv.constant4             --------------------------
	.section	.nv.constant4,"a",@progbits
	.align	8
	.align		8
.nv.constant4:
        /*0000*/ 	.dword	_ZN89_INTERNAL_d0ce9be3_53_flash_fwd_hdim128_fp16_paged_split_softcapall_sm80_cu_cb12e5b6_28514cuda3std3__45__cpo5beginE
	.align		8
        /*0008*/ 	.dword	_ZN89_INTERNAL_d0ce9be3_53_flash_fwd_hdim128_fp16_paged_split_softcapall_sm80_cu_cb12e5b6_28514cuda3std3__45__cpo3endE
	.align		8
        /*0010*/ 	.dword	_ZN89_INTERNAL_d0ce9be3_53_flash_fwd_hdim128_fp16_paged_split_softcapall_sm80_cu_cb12e5b6_28514cuda3std3__45__cpo6cbeginE
	.align		8
        /*0018*/ 	.dword	_ZN89_INTERNAL_d0ce9be3_53_flash_fwd_hdim128_fp16_paged_split_softcapall_sm80_cu_cb12e5b6_28514cuda3std3__45__cpo4cendE
	.align		8
        /*0020*/ 	.dword	_ZN89_INTERNAL_d0ce9be3_53_flash_fwd_hdim128_fp16_paged_split_softcapall_sm80_cu_cb12e5b6_28514cuda3std3__491_GLOBAL__N__d0ce9be3_53_flash_fwd_hdim128_fp16_paged_split_softcapall_sm80_cu_cb12e5b6_28516ignoreE
	.align		8
        /*0028*/ 	.dword	_ZN89_INTERNAL_d0ce9be3_53_flash_fwd_hdim128_fp16_paged_split_softcapall_sm80_cu_cb12e5b6_28514cuda3std3__419piecewise_constructE
	.align		8
        /*0030*/ 	.dword	_ZN89_INTERNAL_d0ce9be3_53_flash_fwd_hdim128_fp16_paged_split_softcapall_sm80_cu_cb12e5b6_28514cuda3std3__48in_placeE
	.align		8
        /*0038*/ 	.dword	_ZN89_INTERNAL_d0ce9be3_53_flash_fwd_hdim128_fp16_paged_split_softcapall_sm80_cu_cb12e5b6_28514cuda3std6ranges3__45__cpo4swapE
	.align		8
        /*0040*/ 	.dword	_ZN89_INTERNAL_d0ce9be3_53_flash_fwd_hdim128_fp16_paged_split_softcapall_sm80_cu_cb12e5b6_28514cuda3std6ranges3__45__cpo9iter_moveE
	.align		8
        /*0048*/ 	.dword	_ZN89_INTERNAL_d0ce9be3_53_flash_fwd_hdim128_fp16_paged_split_softcapall_sm80_cu_cb12e5b6_28514cute7productE
	.align		8
        /*0050*/ 	.dword	_ZN89_INTERNAL_d0ce9be3_53_flash_fwd_hdim128_fp16_paged_split_softcapall_sm80_cu_cb12e5b6_28514cute1_E


//--------------------- .text._ZN7cutlass13device_kernelIN5flash19enable_sm80_to_sm89INS1_16FlashAttnFwdSm80INS1_25CollectiveMainloopFwdSm80ILi8ELi1ELb1EN4cute5tupleIJNS5_1CILi128EEES8_S8_EEELi128ENS_6half_tEfNS_4arch4Sm80ELb0ELb0ELb1ELb0ELb1ELb0ELb1ELb1EEENS1_21CollectiveEpilogueFwdIS9_NS6_IJNS7_ILi1EEESF_SF_EEESA_SC_Li256ELb0ELb1ELb1ELb0EEENS1_19SingleTileSchedulerILb0ELb1ELb1ELi128EEEEEEEEEvNT_6ParamsE --------------------------
	.section	.text._ZN7cutlass13device_kernelIN5flash19enable_sm80_to_sm89INS1_16FlashAttnFwdSm80INS1_25CollectiveMainloopFwdSm80ILi8ELi1ELb1EN4cute5tupleIJNS5_1CILi128EEES8_S8_EEELi128ENS_6half_tEfNS_4arch4Sm80ELb0ELb0ELb1ELb0ELb1ELb0ELb1ELb1EEENS1_21CollectiveEpilogueFwdIS9_NS6_IJNS7_ILi1EEESF_SF_EEESA_SC_Li256ELb0ELb1ELb1ELb0EEENS1_19SingleTileSchedulerILb0ELb1ELb1ELi128EEEEEEEEEvNT_6ParamsE,"ax",@progbits
	.align	128
.text._ZN7cutlass13device_kernelIN5flash19enable_sm80_to_sm89INS1_16FlashAttnFwdSm80INS1_25CollectiveMainloopFwdSm80ILi8ELi1ELb1EN4cute5tupleIJNS5_1CILi128EEES8_S8_EEELi128ENS_6half_tEfNS_4arch4Sm80ELb0ELb0ELb1ELb0ELb1ELb0ELb1ELb1EEENS1_21CollectiveEpilogueFwdIS9_NS6_IJNS7_ILi1EEESF_SF_EEESA_SC_Li256ELb0ELb1ELb1ELb0EEENS1_19SingleTileSchedulerILb0ELb1ELb1ELi128EEEEEEEEEvNT_6ParamsE:
        .type           _ZN7cutlass13device_kernelIN5flash19enable_sm80_to_sm89INS1_16FlashAttnFwdSm80INS1_25CollectiveMainloopFwdSm80ILi8ELi1ELb1EN4cute5tupleIJNS5_1CILi128EEES8_S8_EEELi128ENS_6half_tEfNS_4arch4Sm80ELb0ELb0ELb1ELb0ELb1ELb0ELb1ELb1EEENS1_21CollectiveEpilogueFwdIS9_NS6_IJNS7_ILi1EEESF_SF_EEESA_SC_Li256ELb0ELb1ELb1ELb0EEENS1_19SingleTileSchedulerILb0ELb1ELb1ELi128EEEEEEEEEvNT_6ParamsE,@function
        .size           _ZN7cutlass13device_kernelIN5flash19enable_sm80_to_sm89INS1_16FlashAttnFwdSm80INS1_25CollectiveMainloopFwdSm80ILi8ELi1ELb1EN4cute5tupleIJNS5_1CILi128EEES8_S8_EEELi128ENS_6half_tEfNS_4arch4Sm80ELb0ELb0ELb1ELb0ELb1ELb0ELb1ELb1EEENS1_21CollectiveEpilogueFwdIS9_NS6_IJNS7_ILi1EEESF_SF_EEESA_SC_Li256ELb0ELb1ELb1ELb0EEENS1_19SingleTileSchedulerILb0ELb1ELb1ELi128EEEEEEEEEvNT_6ParamsE,(.L_x_24 - _ZN7cutlass13device_kernelIN5flash19enable_sm80_to_sm89INS1_16FlashAttnFwdSm80INS1_25CollectiveMainloopFwdSm80ILi8ELi1ELb1EN4cute5tupleIJNS5_1CILi128EEES8_S8_EEELi128ENS_6half_tEfNS_4arch4Sm80ELb0ELb0ELb1ELb0ELb1ELb0ELb1ELb1EEENS1_21CollectiveEpilogueFwdIS9_NS6_IJNS7_ILi1EEESF_SF_EEESA_SC_Li256ELb0ELb1ELb1ELb0EEENS1_19SingleTileSchedulerILb0ELb1ELb1ELi128EEEEEEEEEvNT_6ParamsE)
        .other          _ZN7cutlass13device_kernelIN5flash19enable_sm80_to_sm89INS1_16FlashAttnFwdSm80INS1_25CollectiveMainloopFwdSm80ILi8ELi1ELb1EN4cute5tupleIJNS5_1CILi128EEES8_S8_EEELi128ENS_6half_tEfNS_4arch4Sm80ELb0ELb0ELb1ELb0ELb1ELb0ELb1ELb1EEENS1_21CollectiveEpilogueFwdIS9_NS6_IJNS7_ILi1EEESF_SF_EEESA_SC_Li256ELb0ELb1ELb1ELb0EEENS1_19SingleTileSchedulerILb0ELb1ELb1ELi128EEEEEEEEEvNT_6ParamsE,@"STO_CUDA_ENTRY STV_DEFAULT"
_ZN7cutlass13device_kernelIN5flash19enable_sm80_to_sm89INS1_16FlashAttnFwdSm80INS1_25CollectiveMainloopFwdSm80ILi8ELi1ELb1EN4cute5tupleIJNS5_1CILi128EEES8_S8_EEELi128ENS_6half_tEfNS_4arch4Sm80ELb0ELb0ELb1ELb0ELb1ELb0ELb1ELb1EEENS1_21CollectiveEpilogueFwdIS9_NS6_IJNS7_ILi1EEESF_SF_EEESA_SC_Li256ELb0ELb1ELb1ELb0EEENS1_19SingleTileSchedulerILb0ELb1ELb1ELi128EEEEEEEEEvNT_6ParamsE:
[----:B------:R-:W-:Y:S01]  /*0000*/  LDC R1, c[0x0][0x28] ;  /* 0x00000a00ff017b82 */ /* 0x000fe20000000800 */
[----:B------:R-:W-:Y:S05]  /*0010*/  EXIT ;  /* 0x000000000000794d */ /* 0x000fea0003800000 */
.L_x_0:
[----:B------:R-:W-:-:S00]  /*0020*/  BRA `(.L_x_0) ;  /* 0xfffffffc00fc7947 */ /* 0x000fc0000383ffff */
[----:B------:R-:W-:-:S00]  /*0030*/  NOP ;  /* 0x0000000000007918 */ /* 0x000fc00000000000 */
        /* <DEDUP_REMOVED lines=12> */
.L_x_24:


//--------------------- .text._ZN7cutlass13device_kernelIN5flash19enable_sm80_to_sm89INS1_16FlashAttnFwdSm80INS1_25CollectiveMainloopFwdSm80ILi8ELi1ELb1EN4cute5tupleIJNS5_1CILi128EEENS7_ILi96EEES8_EEELi128ENS_6half_tEfNS_4arch4Sm80ELb0ELb1ELb1ELb0ELb1ELb0ELb1ELb1EEENS1_21CollectiveEpilogueFwdINS6_IJS8_S8_S9_EEENS6_IJNS7_ILi1EEESH_SH_EEESB_SD_Li256ELb0ELb1ELb1ELb0EEENS1_19SingleTileSchedulerILb0ELb1ELb1ELi128EEEEEEEEEvNT_6ParamsE --------------------------
	.section	.text._ZN7cutlass13device_kernelIN5flash19enable_sm80_to_sm89INS1_16FlashAttnFwdSm80INS1_25CollectiveMainloopFwdSm80ILi8ELi1ELb1EN4cute5tupleIJNS5_1CILi128EEENS7_ILi96EEES8_EEELi128ENS_6half_tEfNS_4arch4Sm80ELb0ELb1ELb1ELb0ELb1ELb0ELb1ELb1EEENS1_21CollectiveEpilogueFwdINS6_IJS8_S8_S9_EEENS6_IJNS7_ILi1EEESH_SH_EEESB_SD_Li256ELb0ELb1ELb1ELb0EEENS1_19SingleTileSchedulerILb0ELb1ELb1ELi128EEEEEEEEEvNT_6ParamsE,"ax",@progbits
	.align	128
.text._ZN7cutlass13device_kernelIN5flash19enable_sm80_to_sm89INS1_16FlashAttnFwdSm80INS1_25CollectiveMainloopFwdSm80ILi8ELi1ELb1EN4cute5tupleIJNS5_1CILi128EEENS7_ILi96EEES8_EEELi128ENS_6half_tEfNS_4arch4Sm80ELb0ELb1ELb1ELb0ELb1ELb0ELb1ELb1EEENS1_21CollectiveEpilogueFwdINS6_IJS8_S8_S9_EEENS6_IJNS7_ILi1EEESH_SH_EEESB_SD_Li256ELb0ELb1ELb1ELb0EEENS1_19SingleTileSchedulerILb0ELb1ELb1ELi128EEEEEEEEEvNT_6ParamsE:
        .type           _ZN7cutlass13device_kernelIN5flash19enable_sm80_to_sm89INS1_16FlashAttnFwdSm80INS1_25CollectiveMainloopFwdSm80ILi8ELi1ELb1EN4cute5tupleIJNS5_1CILi128EEENS7_ILi96EEES8_EEELi128ENS_6half_tEfNS_4arch4Sm80ELb0ELb1ELb1ELb0ELb1ELb0ELb1ELb1EEENS1_21CollectiveEpilogueFwdINS6_IJS8_S8_S9_EEENS6_IJNS7_ILi1EEESH_SH_EEESB_SD_Li256ELb0ELb1ELb1ELb0EEENS1_19SingleTileSchedulerILb0ELb1ELb1ELi128EEEEEEEEEvNT_6ParamsE,@function
        .size           _ZN7cutlass13device_kernelIN5flash19enable_sm80_to_sm89INS1_16FlashAttnFwdSm80INS1_25CollectiveMainloopFwdSm80ILi8ELi1ELb1EN4cute5tupleIJNS5_1CILi128EEENS7_ILi96EEES8_EEELi128ENS_6half_tEfNS_4arch4Sm80ELb0ELb1ELb1ELb0ELb1ELb0ELb1ELb1EEENS1_21CollectiveEpilogueFwdINS6_IJS8_S8_S9_EEENS6_IJNS7_ILi1EEESH_SH_EEESB_SD_Li256ELb0ELb1ELb1ELb0EEENS1_19SingleTileSchedulerILb0ELb1ELb1ELi128EEEEEEEEEvNT_6ParamsE,(.L_x_25 - _ZN7cutlass13device_kernelIN5flash19enable_sm80_to_sm89INS1_16FlashAttnFwdSm80INS1_25CollectiveMainloopFwdSm80ILi8ELi1ELb1EN4cute5tupleIJNS5_1CILi128EEENS7_ILi96EEES8_EEELi128ENS_6half_tEfNS_4arch4Sm80ELb0ELb1ELb1ELb0ELb1ELb0ELb1ELb1EEENS1_21CollectiveEpilogueFwdINS6_IJS8_S8_S9_EEENS6_IJNS7_ILi1EEESH_SH_EEESB_SD_Li256ELb0ELb1ELb1ELb0EEENS1_19SingleTileSchedulerILb0ELb1ELb1ELi128EEEEEEEEEvNT_6ParamsE)
        .other          _ZN7cutlass13device_kernelIN5flash19enable_sm80_to_sm89INS1_16FlashAttnFwdSm80INS1_25CollectiveMainloopFwdSm80ILi8ELi1ELb1EN4cute5tupleIJNS5_1CILi128EEENS7_ILi96EEES8_EEELi128ENS_6half_tEfNS_4arch4Sm80ELb0ELb1ELb1ELb0ELb1ELb0ELb1ELb1EEENS1_21CollectiveEpilogueFwdINS6_IJS8_S8_S9_EEENS6_IJNS7_ILi1EEESH_SH_EEESB_SD_Li256ELb0ELb1ELb1ELb0EEENS1_19SingleTileSchedulerILb0ELb1ELb1ELi128EEEEEEEEEvNT_6ParamsE,@"STO_CUDA_ENTRY STV_DEFAULT"
_ZN7cutlass13device_kernelIN5flash19enable_sm80_to_sm89INS1_16FlashAttnFwdSm80INS1_25CollectiveMainloopFwdSm80ILi8ELi1ELb1EN4cute5tupleIJNS5_1CILi128EEENS7_ILi96EEES8_EEELi128ENS_6half_tEfNS_4arch4Sm80ELb0ELb1ELb1ELb0ELb1ELb0ELb1ELb1EEENS1_21CollectiveEpilogueFwdINS6_IJS8_S8_S9_EEENS6_IJNS7_ILi1EEESH_SH_EEESB_SD_Li256ELb0ELb1ELb1ELb0EEENS1_19SingleTileSchedulerILb0ELb1ELb1ELi128EEEEEEEEEvNT_6ParamsE:
[----:B------:R-:W-:Y:S01]  /*0000*/  LDC R1, c[0x0][0x28] ;  /* 0x00000a00ff017b82 */ /* 0x000fe20000000800 */
[----:B------:R-:W-:Y:S05]  /*0010*/  EXIT ;  /* 0x000000000000794d */ /* 0x000fea0003800000 */
.L_x_1:
        /* <DEDUP_REMOVED lines=14> */
.L_x_25:


//--------------------- .text._ZN7cutlass13device_kernelIN5flash19enable_sm80_to_sm89INS1_16FlashAttnFwdSm80INS1_25CollectiveMainloopFwdSm80ILi8ELi1ELb1EN4cute5tupleIJNS5_1CILi128EEES8_S8_EEELi128ENS_6half_tEfNS_4arch4Sm80ELb1ELb0ELb1ELb0ELb1ELb0ELb1ELb1EEENS1_21CollectiveEpilogueFwdIS9_NS6_IJNS7_ILi1EEESF_SF_EEESA_SC_Li256ELb0ELb1ELb1ELb0EEENS1_30DynamicPersistentTileSchedulerILi256ELi256ELb1ELb1ELb0EEEEEEEEEvNT_6ParamsE --------------------------
	.section	.text._ZN7cutlass13device_kernelIN5flash19enable_sm80_to_sm89INS1_16FlashAttnFwdSm80INS1_25CollectiveMainloopFwdSm80ILi8ELi1ELb1EN4cute5tupleIJNS5_1CILi128EEES8_S8_EEELi128ENS_6half_tEfNS_4arch4Sm80ELb1ELb0ELb1ELb0ELb1ELb0ELb1ELb1EEENS1_21CollectiveEpilogueFwdIS9_NS6_IJNS7_ILi1EEESF_SF_EEESA_SC_Li256ELb0ELb1ELb1ELb0EEENS1_30DynamicPersistentTileSchedulerILi256ELi256ELb1ELb1ELb0EEEEEEEEEvNT_6ParamsE,"ax",@progbits
	.align	128
.text._ZN7cutlass13device_kernelIN5flash19enable_sm80_to_sm89INS1_16FlashAttnFwdSm80INS1_25CollectiveMainloopFwdSm80ILi8ELi1ELb1EN4cute5tupleIJNS5_1CILi128EEES8_S8_EEELi128ENS_6half_tEfNS_4arch4Sm80ELb1ELb0ELb1ELb0ELb1ELb0ELb1ELb1EEENS1_21CollectiveEpilogueFwdIS9_NS6_IJNS7_ILi1EEESF_SF_EEESA_SC_Li256ELb0ELb1ELb1ELb0EEENS1_30DynamicPersistentTileSchedulerILi256ELi256ELb1ELb1ELb0EEEEEEEEEvNT_6ParamsE:
        .type           _ZN7cutlass13device_kernelIN5flash19enable_sm80_to_sm89INS1_16FlashAttnFwdSm80INS1_25CollectiveMainloopFwdSm80ILi8ELi1ELb1EN4cute5tupleIJNS5_1CILi128EEES8_S8_EEELi128ENS_6half_tEfNS_4arch4Sm80ELb1ELb0ELb1ELb0ELb1ELb0ELb1ELb1EEENS1_21CollectiveEpilogueFwdIS9_NS6_IJNS7_ILi1EEESF_SF_EEESA_SC_Li256ELb0ELb1ELb1ELb0EEENS1_30DynamicPersistentTileSchedulerILi256ELi256ELb1ELb1ELb0EEEEEEEEEvNT_6ParamsE,@function
        .size           _ZN7cutlass13device_kernelIN5flash19enable_sm80_to_sm89INS1_16FlashAttnFwdSm80INS1_25CollectiveMainloopFwdSm80ILi8ELi1ELb1EN4cute5tupleIJNS5_1CILi128EEES8_S8_EEELi128ENS_6half_tEfNS_4arch4Sm80ELb1ELb0ELb1ELb0ELb1ELb0ELb1ELb1EEENS1_21CollectiveEpilogueFwdIS9_NS6_IJNS7_ILi1EEESF_SF_EEESA_SC_Li256ELb0ELb1ELb1ELb0EEENS1_30DynamicPersistentTileSchedulerILi256ELi256ELb1ELb1ELb0EEEEEEEEEvNT_6ParamsE,(.L_x_26 - _ZN7cutlass13device_kernelIN5flash19enable_sm80_to_sm89INS1_16FlashAttnFwdSm80INS1_25CollectiveMainloopFwdSm80ILi8ELi1ELb1EN4cute5tupleIJNS5_1CILi128EEES8_S8_EEELi128ENS_6half_tEfNS_4arch4Sm80ELb1ELb0ELb1ELb0ELb1ELb0ELb1ELb1EEENS1_21CollectiveEpilogueFwdIS9_NS6_IJNS7_ILi1EEESF_SF_EEESA_SC_Li256ELb0ELb1ELb1ELb0EEENS1_30DynamicPersistentTileSchedulerILi256ELi256ELb1ELb1ELb0EEEEEEEEEvNT_6ParamsE)
        .other          _ZN7cutlass13device_kernelIN5flash19enable_sm80_to_sm89INS1_16FlashAttnFwdSm80INS1_25CollectiveMainloopFwdSm80ILi8ELi1ELb1EN4cute5tupleIJNS5_1CILi128EEES8_S8_EEELi128ENS_6half_tEfNS_4arch4Sm80ELb1ELb0ELb1ELb0ELb1ELb0ELb1ELb1EEENS1_21CollectiveEpilogueFwdIS9_NS6_IJNS7_ILi1EEESF_SF_EEESA_SC_Li256ELb0ELb1ELb1ELb0EEENS1_30DynamicPersistentTileSchedulerILi256ELi256ELb1ELb1ELb0EEEEEEEEEvNT_6ParamsE,@"STO_CUDA_ENTRY STV_DEFAULT"
_ZN7cutlass13device_kernelIN5flash19enable_sm80_to_sm89INS1_16FlashAttnFwdSm80INS1_25CollectiveMainloopFwdSm80ILi8ELi1ELb1EN4cute5tupleIJNS5_1CILi128EEES8_S8_EEELi128ENS_6half_tEfNS_4arch4Sm80ELb1ELb0ELb1ELb0ELb1ELb0ELb1ELb1EEENS1_21CollectiveEpilogueFwdIS9_NS6_IJNS7_ILi1EEESF_SF_EEESA_SC_Li256ELb0ELb1ELb1ELb0EEENS1_30DynamicPersistentTileSchedulerILi256ELi256ELb1ELb1ELb0EEEEEEEEEvNT_6ParamsE:
[----:B------:R-:W-:Y:S01]  /*0000*/  LDC R1, c[0x0][0x28] ;  /* 0x00000a00ff017b82 */ /* 0x000fe20000000800 */
[----:B------:R-:W-:Y:S05]  /*0010*/  EXIT ;  /* 0x000000000000794d */ /* 0x000fea0003800000 */
.L_x_2:
        /* <DEDUP_REMOVED lines=14> */
.L_x_26:


//--------------------- .text._ZN7cutlass13device_kernelIN5flash19enable_sm80_to_sm89INS1_16FlashAttnFwdSm80INS1_25CollectiveMainloopFwdSm80ILi4ELi1ELb0EN4cute5tupleIJNS5_1CILi128EEENS7_ILi64EEES8_EEELi128ENS_6half_tEfNS_4arch4Sm80ELb0ELb0ELb1ELb0ELb1ELb0ELb1ELb1EEENS1_21CollectiveEpilogueFwdINS6_IJS8_S8_S9_EEENS6_IJNS7_ILi1EEESH_SH_EEESB_SD_Li128ELb0ELb1ELb1ELb0EEENS1_19SingleTileSchedulerILb0ELb1ELb1ELi128EEEEEEEEEvNT_6ParamsE --------------------------
	.section	.text._ZN7cutlass13device_kernelIN5flash19enable_sm80_to_sm89INS1_16FlashAttnFwdSm80INS1_25CollectiveMainloopFwdSm80ILi4ELi1ELb0EN4cute5tupleIJNS5_1CILi128EEENS7_ILi64EEES8_EEELi128ENS_6half_tEfNS_4arch4Sm80ELb0ELb0ELb1ELb0ELb1ELb0ELb1ELb1EEENS1_21CollectiveEpilogueFwdINS6_IJS8_S8_S9_EEENS6_IJNS7_ILi1EEESH_SH_EEESB_SD_Li128ELb0ELb1ELb1ELb0EEENS1_19SingleTileSchedulerILb0ELb1ELb1ELi128EEEEEEEEEvNT_6ParamsE,"ax",@progbits
	.align	128
.text._ZN7cutlass13device_kernelIN5flash19enable_sm80_to_sm89INS1_16FlashAttnFwdSm80INS1_25CollectiveMainloopFwdSm80ILi4ELi1ELb0EN4cute5tupleIJNS5_1CILi128EEENS7_ILi64EEES8_EEELi128ENS_6half_tEfNS_4arch4Sm80ELb0ELb0ELb1ELb0ELb1ELb0ELb1ELb1EEENS1_21CollectiveEpilogueFwdINS6_IJS8_S8_S9_EEENS6_IJNS7_ILi1EEESH_SH_EEESB_SD_Li128ELb0ELb1ELb1ELb0EEENS1_19SingleTileSchedulerILb0ELb1ELb1ELi128EEEEEEEEEvNT_6ParamsE:
        .type           _ZN7cutlass13device_kernelIN5flash19enable_sm80_to_sm89INS1_16FlashAttnFwdSm80INS1_25CollectiveMainloopFwdSm80ILi4ELi1ELb0EN4cute5tupleIJNS5_1CILi128EEENS7_ILi64EEES8_EEELi128ENS_6half_tEfNS_4arch4Sm80ELb0ELb0ELb1ELb0ELb1ELb0ELb1ELb1EEENS1_21CollectiveEpilogueFwdINS6_IJS8_S8_S9_EEENS6_IJNS7_ILi1EEESH_SH_EEESB_SD_Li128ELb0ELb1ELb1ELb0EEENS1_19SingleTileSchedulerILb0ELb1ELb1ELi128EEEEEEEEEvNT_6ParamsE,@function
        .size           _ZN7cutlass13device_kernelIN5flash19enable_sm80_to_sm89INS1_16FlashAttnFwdSm80INS1_25CollectiveMainloopFwdSm80ILi4ELi1ELb0EN4cute5tupleIJNS5_1CILi128EEENS7_ILi64EEES8_EEELi128ENS_6half_tEfNS_4arch4Sm80ELb0ELb0ELb1ELb0ELb1ELb0ELb1ELb1EEENS1_21CollectiveEpilogueFwdINS6_IJS8_S8_S9_EEENS6_IJNS7_ILi1EEESH_SH_EEESB_SD_Li128ELb0ELb1ELb1ELb0EEENS1_19SingleTileSchedulerILb0ELb1ELb1ELi128EEEEEEEEEvNT_6ParamsE,(.L_x_27 - _ZN7cutlass13device_kernelIN5flash19enable_sm80_to_sm89INS1_16FlashAttnFwdSm80INS1_25CollectiveMainloopFwdSm80ILi4ELi1ELb0EN4cute5tupleIJNS5_1CILi128EEENS7_ILi64EEES8_EEELi128ENS_6half_tEfNS_4arch4Sm80ELb0ELb0ELb1ELb0ELb1ELb0ELb1ELb1EEENS1_21CollectiveEpilogueFwdINS6_IJS8_S8_S9_EEENS6_IJNS7_ILi1EEESH_SH_EEESB_SD_Li128ELb0ELb1ELb1ELb0EEENS1_19SingleTileSchedulerILb0ELb1ELb1ELi128EEEEEEEEEvNT_6ParamsE)
        .other          _ZN7cutlass13device_kernelIN5flash19enable_sm80_to_sm89INS1_16FlashAttnFwdSm80INS1_25CollectiveMainloopFwdSm80ILi4ELi1ELb0EN4cute5tupleIJNS5_1CILi128EEENS7_ILi64EEES8_EEELi128ENS_6half_tEfNS_4arch4Sm80ELb0ELb0ELb1ELb0ELb1ELb0ELb1ELb1EEENS1_21CollectiveEpilogueFwdINS6_IJS8_S8_S9_EEENS6_IJNS7_ILi1EEESH_SH_EEESB_SD_Li128ELb0ELb1ELb1ELb0EEENS1_19SingleTileSchedulerILb0ELb1ELb1ELi128EEEEEEEEEvNT_6ParamsE,@"STO_CUDA_ENTRY STV_DEFAULT"
_ZN7cutlass13device_kernelIN5flash19enable_sm80_to_sm89INS1_16FlashAttnFwdSm80INS1_25CollectiveMainloopFwdSm80ILi4ELi1ELb0EN4cute5tupleIJNS5_1CILi128EEENS7_ILi64EEES8_EEELi128ENS_6half_tEfNS_4arch4Sm80ELb0ELb0ELb1ELb0ELb1ELb0ELb1ELb1EEENS1_21CollectiveEpilogueFwdINS6_IJS8_S8_S9_EEENS6_IJNS7_ILi1EEESH_SH_EEESB_SD_Li128ELb0ELb1ELb1ELb0EEENS1_19SingleTileSchedulerILb0ELb1ELb1ELi128EEEEEEEEEvNT_6ParamsE:
[----:B------:R-:W-:Y:S01]  /*0000*/  LDC R1, c[0x0][0x28] ;  /* 0x00000a00ff017b82 */ /* 0x000fe20000000800 */
[----:B------:R-:W-:Y:S05]  /*0010*/  EXIT ;  /* 0x000000000000794d */ /* 0x000fea0003800000 */
.L_x_3:
        /* <DEDUP_REMOVED lines=14> */
.L_x_27:


//--------------------- .text._ZN7cutlass13device_kernelIN5flash19enable_sm80_to_sm89INS1_16FlashAttnFwdSm80INS1_25CollectiveMainloopFwdSm80ILi8ELi1ELb1EN4cute5tupleIJNS5_1CILi128EEENS7_ILi112EEES8_EEELi128ENS_6half_tEfNS_4arch4Sm80ELb0ELb0ELb1ELb1ELb1ELb0ELb1ELb1EEENS1_21CollectiveEpilogueFwdINS6_IJS8_S8_S9_EEENS6_IJNS7_ILi1EEESH_SH_EEESB_SD_Li256ELb1ELb1ELb1ELb0EEENS1_36VarlenDynamicPersistentTileSchedulerILi128ELi112ELi256ELi256ELb1ELb1ELb0ELb0ELb1ELb1EEEEEEEEEvNT_6ParamsE --------------------------
	.section	.text._ZN7cutlass13device_kernelIN5flash19enable_sm80_to_sm89INS1_16FlashAttnFwdSm80INS1_25CollectiveMainloopFwdSm80ILi8ELi1ELb1EN4cute5tupleIJNS5_1CILi128EEENS7_ILi112EEES8_EEELi128ENS_6half_tEfNS_4arch4Sm80ELb0ELb0ELb1ELb1ELb1ELb0ELb1ELb1EEENS1_21CollectiveEpilogueFwdINS6_IJS8_S8_S9_EEENS6_IJNS7_ILi1EEESH_SH_EEESB_SD_Li256ELb1ELb1ELb1ELb0EEENS1_36VarlenDynamicPersistentTileSchedulerILi128ELi112ELi256ELi256ELb1ELb1ELb0ELb0ELb1ELb1EEEEEEEEEvNT_6ParamsE,"ax",@progbits
	.align	128
.text._ZN7cutlass13device_kernelIN5flash19enable_sm80_to_sm89INS1_16FlashAttnFwdSm80INS1_25CollectiveMainloopFwdSm80ILi8ELi1ELb1EN4cute5tupleIJNS5_1CILi128EEENS7_ILi112EEES8_EEELi128ENS_6half_tEfNS_4arch4Sm80ELb0ELb0ELb1ELb1ELb1ELb0ELb1ELb1EEENS1_21CollectiveEpilogueFwdINS6_IJS8_S8_S9_EEENS6_IJNS7_ILi1EEESH_SH_EEESB_SD_Li256ELb1ELb1ELb1ELb0EEENS1_36VarlenDynamicPersistentTileSchedulerILi128ELi112ELi256ELi256ELb1ELb1ELb0ELb0ELb1ELb1EEEEEEEEEvNT_6ParamsE:
        .type           _ZN7cutlass13device_kernelIN5flash19enable_sm80_to_sm89INS1_16FlashAttnFwdSm80INS1_25CollectiveMainloopFwdSm80ILi8ELi1ELb1EN4cute5tupleIJNS5_1CILi128EEENS7_ILi112EEES8_EEELi128ENS_6half_tEfNS_4arch4Sm80ELb0ELb0ELb1ELb1ELb1ELb0ELb1ELb1EEENS1_21CollectiveEpilogueFwdINS6_IJS8_S8_S9_EEENS6_IJNS7_ILi1EEESH_SH_EEESB_SD_Li256ELb1ELb1ELb1ELb0EEENS1_36VarlenDynamicPersistentTileSchedulerILi128ELi112ELi256ELi256ELb1ELb1ELb0ELb0ELb1ELb1EEEEEEEEEvNT_6ParamsE,@function
        .size           _ZN7cutlass13device_kernelIN5flash19enable_sm80_to_sm89INS1_16FlashAttnFwdSm80INS1_25CollectiveMainloopFwdSm80ILi8ELi1ELb1EN4cute5tupleIJNS5_1CILi128EEENS7_ILi112EEES8_EEELi128ENS_6half_tEfNS_4arch4Sm80ELb0ELb0ELb1ELb1ELb1ELb0ELb1ELb1EEENS1_21CollectiveEpilogueFwdINS6_IJS8_S8_S9_EEENS6_IJNS7_ILi1EEESH_SH_EEESB_SD_Li256ELb1ELb1ELb1ELb0EEENS1_36VarlenDynamicPersistentTileSchedulerILi128ELi112ELi256ELi256ELb1ELb1ELb0ELb0ELb1ELb1EEEEEEEEEvNT_6ParamsE,(.L_x_28 - _ZN7cutlass13device_kernelIN5flash19enable_sm80_to_sm89INS1_16FlashAttnFwdSm80INS1_25CollectiveMainloopFwdSm80ILi8ELi1ELb1EN4cute5tupleIJNS5_1CILi128EEENS7_ILi112EEES8_EEELi128ENS_6half_tEfNS_4arch4Sm80ELb0ELb0ELb1ELb1ELb1ELb0ELb1ELb1EEENS1_21CollectiveEpilogueFwdINS6_IJS8_S8_S9_EEENS6_IJNS7_ILi1EEESH_SH_EEESB_SD_Li256ELb1ELb1ELb1ELb0EEENS1_36VarlenDynamicPersistentTileSchedulerILi128ELi112ELi256ELi256ELb1ELb1ELb0ELb0ELb1ELb1EEEEEEEEEvNT_6ParamsE)
        .other          _ZN7cutlass13device_kernelIN5flash19enable_sm80_to_sm89INS1_16FlashAttnFwdSm80INS1_25CollectiveMainloopFwdSm80ILi8ELi1ELb1EN4cute5tupleIJNS5_1CILi128EEENS7_ILi112EEES8_EEELi128ENS_6half_tEfNS_4arch4Sm80ELb0ELb0ELb1ELb1ELb1ELb0ELb1ELb1EEENS1_21CollectiveEpilogueFwdINS6_IJS8_S8_S9_EEENS6_IJNS7_ILi1EEESH_SH_EEESB_SD_Li256ELb1ELb1ELb1ELb0EEENS1_36VarlenDynamicPersistentTileSchedulerILi128ELi112ELi256ELi256ELb1ELb1ELb0ELb0ELb1ELb1EEEEEEEEEvNT_6ParamsE,@"STO_CUDA_ENTRY STV_DEFAULT"
_ZN7cutlass13device_kernelIN5flash19enable_sm80_to_sm89INS1_16FlashAttnFwdSm80INS1_25CollectiveMainloopFwdSm80ILi8ELi1ELb1EN4cute5tupleIJNS5_1CILi128EEENS7_ILi112EEES8_EEELi128ENS_6half_tEfNS_4arch4Sm80ELb0ELb0ELb1ELb1ELb1ELb0ELb1ELb1EEENS1_21CollectiveEpilogueFwdINS6_IJS8_S8_S9_EEENS6_IJNS7_ILi1EEESH_SH_EEESB_SD_Li256ELb1ELb1ELb1ELb0EEENS1_36VarlenDynamicPersistentTileSchedulerILi128ELi112ELi256ELi256ELb1ELb1ELb0ELb0ELb1ELb1EEEEEEEEEvNT_6ParamsE:
[----:B------:R-:W-:Y:S01]  /*0000*/  LDC R1, c[0x0][0x28] ;  /* 0x00000a00ff017b82 */ /* 0x000fe20000000800 */
[----:B------:R-:W-:Y:S05]  /*0010*/  EXIT ;  /* 0x000000000000794d */ /* 0x000fea0003800000 */
.L_x_4:
        /* <DEDUP_REMOVED lines=14> */
.L_x_28:


//--------------------- .text._ZN7cutlass13device_kernelIN5flash19enable_sm80_to_sm89INS1_16FlashAttnFwdSm80INS1_25CollectiveMainloopFwdSm80ILi8ELi1ELb1EN4cute5tupleIJNS5_1CILi128EEENS7_ILi112EEES8_EEELi128ENS_6half_tEfNS_4arch4Sm80ELb0ELb0ELb1ELb1ELb1ELb1ELb1ELb1EEENS1_21CollectiveEpilogueFwdINS6_IJS8_S8_S9_EEENS6_IJNS7_ILi1EEESH_SH_EEESB_SD_Li256ELb1ELb1ELb1ELb0EEENS1_36VarlenDynamicPersistentTileSchedulerILi128ELi112ELi256ELi256ELb1ELb1ELb0ELb0ELb1ELb1EEEEEEEEEvNT_6ParamsE --------------------------
	.section	.text._ZN7cutlass13device_kernelIN5flash19enable_sm80_to_sm89INS1_16FlashAttnFwdSm80INS1_25CollectiveMainloopFwdSm80ILi8ELi1ELb1EN4cute5tupleIJNS5_1CILi128EEENS7_ILi112EEES8_EEELi128ENS_6half_tEfNS_4arch4Sm80ELb0ELb0ELb1ELb1ELb1ELb1ELb1ELb1EEENS1_21CollectiveEpilogueFwdINS6_IJS8_S8_S9_EEENS6_IJNS7_ILi1EEESH_SH_EEESB_SD_Li256ELb1ELb1ELb1ELb0EEENS1_36VarlenDynamicPersistentTileSchedulerILi128ELi112ELi256ELi256ELb1ELb1ELb0ELb0ELb1ELb1EEEEEEEEEvNT_6ParamsE,"ax",@progbits
	.align	128
.text._ZN7cutlass13device_kernelIN5flash19enable_sm80_to_sm89INS1_16FlashAttnFwdSm80INS1_25CollectiveMainloopFwdSm80ILi8ELi1ELb1EN4cute5tupleIJNS5_1CILi128EEENS7_ILi112EEES8_EEELi128ENS_6half_tEfNS_4arch4Sm80ELb0ELb0ELb1ELb1ELb1ELb1ELb1ELb1EEENS1_21CollectiveEpilogueFwdINS6_IJS8_S8_S9_EEENS6_IJNS7_ILi1EEESH_SH_EEESB_SD_Li256ELb1ELb1ELb1ELb0EEENS1_36VarlenDynamicPersistentTileSchedulerILi128ELi112ELi256ELi256ELb1ELb1ELb0ELb0ELb1ELb1EEEEEEEEEvNT_6ParamsE:
        .type           _ZN7cutlass13device_kernelIN5flash19enable_sm80_to_sm89INS1_16FlashAttnFwdSm80INS1_25CollectiveMainloopFwdSm80ILi8ELi1ELb1EN4cute5tupleIJNS5_1CILi128EEENS7_ILi112EEES8_EEELi128ENS_6half_tEfNS_4arch4Sm80ELb0ELb0ELb1ELb1ELb1ELb1ELb1ELb1EEENS1_21CollectiveEpilogueFwdINS6_IJS8_S8_S9_EEENS6_IJNS7_ILi1EEESH_SH_EEESB_SD_Li256ELb1ELb1ELb1ELb0EEENS1_36VarlenDynamicPersistentTileSchedulerILi128ELi112ELi256ELi256ELb1ELb1ELb0ELb0ELb1ELb1EEEEEEEEEvNT_6ParamsE,@function
        .size           _ZN7cutlass13device_kernelIN5flash19enable_sm80_to_sm89INS1_16FlashAttnFwdSm80INS1_25CollectiveMainloopFwdSm80ILi8ELi1ELb1EN4cute5tupleIJNS5_1CILi128EEENS7_ILi112EEES8_EEELi128ENS_6half_tEfNS_4arch4Sm80ELb0ELb0ELb1ELb1ELb1ELb1ELb1ELb1EEENS1_21CollectiveEpilogueFwdINS6_IJS8_S8_S9_EEENS6_IJNS7_ILi1EEESH_SH_EEESB_SD_Li256ELb1ELb1ELb1ELb0EEENS1_36VarlenDynamicPersistentTileSchedulerILi128ELi112ELi256ELi256ELb1ELb1ELb0ELb0ELb1ELb1EEEEEEEEEvNT_6ParamsE,(.L_x_29 - _ZN7cutlass13device_kernelIN5flash19enable_sm80_to_sm89INS1_16FlashAttnFwdSm80INS1_25CollectiveMainloopFwdSm80ILi8ELi1ELb1EN4cute5tupleIJNS5_1CILi128EEENS7_ILi112EEES8_EEELi128ENS_6half_tEfNS_4arch4Sm80ELb0ELb0ELb1ELb1ELb1ELb1ELb1ELb1EEENS1_21CollectiveEpilogueFwdINS6_IJS8_S8_S9_EEENS6_IJNS7_ILi1EEESH_SH_EEESB_SD_Li256ELb1ELb1ELb1ELb0EEENS1_36VarlenDynamicPersistentTileSchedulerILi128ELi112ELi256ELi256ELb1ELb1ELb0ELb0ELb1ELb1EEEEEEEEEvNT_6ParamsE)
        .other          _ZN7cutlass13device_kernelIN5flash19enable_sm80_to_sm89INS1_16FlashAttnFwdSm80INS1_25CollectiveMainloopFwdSm80ILi8ELi1ELb1EN4cute5tupleIJNS5_1CILi128EEENS7_ILi112EEES8_EEELi128ENS_6half_tEfNS_4arch4Sm80ELb0ELb0ELb1ELb1ELb1ELb1ELb1ELb1EEENS1_21CollectiveEpilogueFwdINS6_IJS8_S8_S9_EEENS6_IJNS7_ILi1EEESH_SH_EEESB_SD_Li256ELb1ELb1ELb1ELb0EEENS1_36VarlenDynamicPersistentTileSchedulerILi128ELi112ELi256ELi256ELb1ELb1ELb0ELb0ELb1ELb1EEEEEEEEEvNT_6ParamsE,@"STO_CUDA_ENTRY STV_DEFAULT"
_ZN7cutlass13device_kernelIN5flash19enable_sm80_to_sm89INS1_16FlashAttnFwdSm80INS1_25CollectiveMainloopFwdSm80ILi8ELi1ELb1EN4cute5tupleIJNS5_1CILi128EEENS7_ILi112EEES8_EEELi128ENS_6half_tEfNS_4arch4Sm80ELb0ELb0ELb1ELb1ELb1ELb1ELb1ELb1EEENS1_21CollectiveEpilogueFwdINS6_IJS8_S8_S9_EEENS6_IJNS7_ILi1EEESH_SH_EEESB_SD_Li256ELb1ELb1ELb1ELb0EEENS1_36VarlenDynamicPersistentTileSchedulerILi128ELi112ELi256ELi256ELb1ELb1ELb0ELb0ELb1ELb1EEEEEEEEEvNT_6ParamsE:
[----:B------:R-:W-:Y:S01]  /*0000*/  LDC R1, c[0x0][0x28] ;  /* 0x00000a00ff017b82 */ /* 0x000fe20000000800 */
[----:B------:R-:W-:Y:S05]  /*0010*/  EXIT ;  /* 0x000000000000794d */ /* 0x000fea0003800000 */
.L_x_5:
        /* <DEDUP_REMOVED lines=14> */
.L_x_29:


//--------------------- .text._ZN7cutlass13device_kernelIN5flash19enable_sm80_to_sm89INS1_16FlashAttnFwdSm80INS1_25CollectiveMainloopFwdSm80ILi4ELi1ELb0EN4cute5tupleIJNS5_1CILi128EEENS7_ILi48EEES8_EEELi128ENS_6half_tEfNS_4arch4Sm80ELb0ELb1ELb1ELb0ELb1ELb0ELb1ELb1EEENS1_21CollectiveEpilogueFwdINS6_IJS8_S8_S9_EEENS6_IJNS7_ILi1EEESH_SH_EEESB_SD_Li128ELb0ELb1ELb1ELb0EEENS1_19SingleTileSchedulerILb0ELb1ELb1ELi128EEEEEEEEEvNT_6ParamsE --------------------------
	.section	.text._ZN7cutlass13device_kernelIN5flash19enable_sm80_to_sm89INS1_16FlashAttnFwdSm80INS1_25CollectiveMainloopFwdSm80ILi4ELi1ELb0EN4cute5tupleIJNS5_1CILi128EEENS7_ILi48EEES8_EEELi128ENS_6half_tEfNS_4arch4Sm80ELb0ELb1ELb1ELb0ELb1ELb0ELb1ELb1EEENS1_21CollectiveEpilogueFwdINS6_IJS8_S8_S9_EEENS6_IJNS7_ILi1EEESH_SH_EEESB_SD_Li128ELb0ELb1ELb1ELb0EEENS1_19SingleTileSchedulerILb0ELb1ELb1ELi128EEEEEEEEEvNT_6ParamsE,"ax",@progbits
	.align	128
.text._ZN7cutlass13device_kernelIN5flash19enable_sm80_to_sm89INS1_16FlashAttnFwdSm80INS1_25CollectiveMainloopFwdSm80ILi4ELi1ELb0EN4cute5tupleIJNS5_1CILi128EEENS7_ILi48EEES8_EEELi128ENS_6half_tEfNS_4arch4Sm80ELb0ELb1ELb1ELb0ELb1ELb0ELb1ELb1EEENS1_21CollectiveEpilogueFwdINS6_IJS8_S8_S9_EEENS6_IJNS7_ILi1EEESH_SH_EEESB_SD_Li128ELb0ELb1ELb1ELb0EEENS1_19SingleTileSchedulerILb0ELb1ELb1ELi128EEEEEEEEEvNT_6ParamsE:
        .type           _ZN7cutlass13device_kernelIN5flash19enable_sm80_to_sm89INS1_16FlashAttnFwdSm80INS1_25CollectiveMainloopFwdSm80ILi4ELi1ELb0EN4cute5tupleIJNS5_1CILi128EEENS7_ILi48EEES8_EEELi128ENS_6half_tEfNS_4arch4Sm80ELb0ELb1ELb1ELb0ELb1ELb0ELb1ELb1EEENS1_21CollectiveEpilogueFwdINS6_IJS8_S8_S9_EEENS6_IJNS7_ILi1EEESH_SH_EEESB_SD_Li128ELb0ELb1ELb1ELb0EEENS1_19SingleTileSchedulerILb0ELb1ELb1ELi128EEEEEEEEEvNT_6ParamsE,@function
        .size           _ZN7cutlass13device_kernelIN5flash19enable_sm80_to_sm89INS1_16FlashAttnFwdSm80INS1_25CollectiveMainloopFwdSm80ILi4ELi1ELb0EN4cute5tupleIJNS5_1CILi128EEENS7_ILi48EEES8_EEELi128ENS_6half_tEfNS_4arch4Sm80ELb0ELb1ELb1ELb0ELb1ELb0ELb1ELb1EEENS1_21CollectiveEpilogueFwdINS6_IJS8_S8_S9_EEENS6_IJNS7_ILi1EEESH_SH_EEESB_SD_Li128ELb0ELb1ELb1ELb0EEENS1_19SingleTileSchedulerILb0ELb1ELb1ELi128EEEEEEEEEvNT_6ParamsE,(.L_x_30 - _ZN7cutlass13device_kernelIN5flash19enable_sm80_to_sm89INS1_16FlashAttnFwdSm80INS1_25CollectiveMainloopFwdSm80ILi4ELi1ELb0EN4cute5tupleIJNS5_1CILi128EEENS7_ILi48EEES8_EEELi128ENS_6half_tEfNS_4arch4Sm80ELb0ELb1ELb1ELb0ELb1ELb0ELb1ELb1EEENS1_21CollectiveEpilogueFwdINS6_IJS8_S8_S9_EEENS6_IJNS7_ILi1EEESH_SH_EEESB_SD_Li128ELb0ELb1ELb1ELb0EEENS1_19SingleTileSchedulerILb0ELb1ELb1ELi128EEEEEEEEEvNT_6ParamsE)
        .other          _ZN7cutlass13device_kernelIN5flash19enable_sm80_to_sm89INS1_16FlashAttnFwdSm80INS1_25CollectiveMainloopFwdSm80ILi4ELi1ELb0EN4cute5tupleIJNS5_1CILi128EEENS7_ILi48EEES8_EEELi128ENS_6half_tEfNS_4arch4Sm80ELb0ELb1ELb1ELb0ELb1ELb0ELb1ELb1EEENS1_21CollectiveEpilogueFwdINS6_IJS8_S8_S9_EEENS6_IJNS7_ILi1EEESH_SH_EEESB_SD_Li128ELb0ELb1ELb1ELb0EEENS1_19SingleTileSchedulerILb0ELb1ELb1ELi128EEEEEEEEEvNT_6ParamsE,@"STO_CUDA_ENTRY STV_DEFAULT"
_ZN7cutlass13device_kernelIN5flash19enable_sm80_to_sm89INS1_16FlashAttnFwdSm80INS1_25CollectiveMainloopFwdSm80ILi4ELi1ELb0EN4cute5tupleIJNS5_1CILi128EEENS7_ILi48EEES8_EEELi128ENS_6half_tEfNS_4arch4Sm80ELb0ELb1ELb1ELb0ELb1ELb0ELb1ELb1EEENS1_21CollectiveEpilogueFwdINS6_IJS8_S8_S9_EEENS6_IJNS7_ILi1EEESH_SH_EEESB_SD_Li128ELb0ELb1ELb1ELb0EEENS1_19SingleTileSchedulerILb0ELb1ELb1ELi128EEEEEEEEEvNT_6ParamsE:
[----:B------:R-:W-:Y:S01]  /*0000*/  LDC R1, c[0x0][0x28] ;  /* 0x00000a00ff017b82 */ /* 0x000fe20000000800 */
[----:B------:R-:W-:Y:S05]  /*0010*/  EXIT ;  /* 0x000000000000794d */ /* 0x000fea0003800000 */
.L_x_6:
        /* <DEDUP_REMOVED lines=14> */
.L_x_30:


//--------------------- .text._ZN7cutlass13device_kernelIN5flash19enable_sm80_to_sm89INS1_16FlashAttnFwdSm80INS1_25CollectiveMainloopFwdSm80ILi8ELi1ELb1EN4cute5tupleIJNS5_1CILi128EEENS7_ILi96EEES8_EEELi128ENS_6half_tEfNS_4arch4Sm80ELb0ELb1ELb1ELb1ELb1ELb0ELb1ELb1EEENS1_21CollectiveEpilogueFwdINS6_IJS8_S8_S9_EEENS6_IJNS7_ILi1EEESH_SH_EEESB_SD_Li256ELb1ELb1ELb1ELb0EEENS1_36VarlenDynamicPersistentTileSchedulerILi128ELi96ELi256ELi256ELb1ELb1ELb0ELb1ELb0ELb1EEEEEEEEEvNT_6ParamsE --------------------------
	.section	.text._ZN7cutlass13device_kernelIN5flash19enable_sm80_to_sm89INS1_16FlashAttnFwdSm80INS1_25CollectiveMainloopFwdSm80ILi8ELi1ELb1EN4cute5tupleIJNS5_1CILi128EEENS7_ILi96EEES8_EEELi128ENS_6half_tEfNS_4arch4Sm80ELb0ELb1ELb1ELb1ELb1ELb0ELb1ELb1EEENS1_21CollectiveEpilogueFwdINS6_IJS8_S8_S9_EEENS6_IJNS7_ILi1EEESH_SH_EEESB_SD_Li256ELb1ELb1ELb1ELb0EEENS1_36VarlenDynamicPersistentTileSchedulerILi128ELi96ELi256ELi256ELb1ELb1ELb0ELb1ELb0ELb1EEEEEEEEEvNT_6ParamsE,"ax",@progbits
	.align	128
.text._ZN7cutlass13device_kernelIN5flash19enable_sm80_to_sm89INS1_16FlashAttnFwdSm80INS1_25CollectiveMainloopFwdSm80ILi8ELi1ELb1EN4cute5tupleIJNS5_1CILi128EEENS7_ILi96EEES8_EEELi128ENS_6half_tEfNS_4arch4Sm80ELb0ELb1ELb1ELb1ELb1ELb0ELb1ELb1EEENS1_21CollectiveEpilogueFwdINS6_IJS8_S8_S9_EEENS6_IJNS7_ILi1EEESH_SH_EEESB_SD_Li256ELb1ELb1ELb1ELb0EEENS1_36VarlenDynamicPersistentTileSchedulerILi128ELi96ELi256ELi256ELb1ELb1ELb0ELb1ELb0ELb1EEEEEEEEEvNT_6ParamsE:
        .type           _ZN7cutlass13device_kernelIN5flash19enable_sm80_to_sm89INS1_16FlashAttnFwdSm80INS1_25CollectiveMainloopFwdSm80ILi8ELi1ELb1EN4cute5tupleIJNS5_1CILi128EEENS7_ILi96EEES8_EEELi128ENS_6half_tEfNS_4arch4Sm80ELb0ELb1ELb1ELb1ELb1ELb0ELb1ELb1EEENS1_21CollectiveEpilogueFwdINS6_IJS8_S8_S9_EEENS6_IJNS7_ILi1EEESH_SH_EEESB_SD_Li256ELb1ELb1ELb1ELb0EEENS1_36VarlenDynamicPersistentTileSchedulerILi128ELi96ELi256ELi256ELb1ELb1ELb0ELb1ELb0ELb1EEEEEEEEEvNT_6ParamsE,@function
        .size           _ZN7cutlass13device_kernelIN5flash19enable_sm80_to_sm89INS1_16FlashAttnFwdSm80INS1_25CollectiveMainloopFwdSm80ILi8ELi1ELb1EN4cute5tupleIJNS5_1CILi128EEENS7_ILi96EEES8_EEELi128ENS_6half_tEfNS_4arch4Sm80ELb0ELb1ELb1ELb1ELb1ELb0ELb1ELb1EEENS1_21CollectiveEpilogueFwdINS6_IJS8_S8_S9_EEENS6_IJNS7_ILi1EEESH_SH_EEESB_SD_Li256ELb1ELb1ELb1ELb0EEENS1_36VarlenDynamicPersistentTileSchedulerILi128ELi96ELi256ELi256ELb1ELb1ELb0ELb1ELb0ELb1EEEEEEEEEvNT_6ParamsE,(.L_x_31 - _ZN7cutlass13device_kernelIN5flash19enable_sm80_to_sm89INS1_16FlashAttnFwdSm80INS1_25CollectiveMainloopFwdSm80ILi8ELi1ELb1EN4cute5tupleIJNS5_1CILi128EEENS7_ILi96EEES8_EEELi128ENS_6half_tEfNS_4arch4Sm80ELb0ELb1ELb1ELb1ELb1ELb0ELb1ELb1EEENS1_21CollectiveEpilogueFwdINS6_IJS8_S8_S9_EEENS6_IJNS7_ILi1EEESH_SH_EEESB_SD_Li256ELb1ELb1ELb1ELb0EEENS1_36VarlenDynamicPersistentTileSchedulerILi128ELi96ELi256ELi256ELb1ELb1ELb0ELb1ELb0ELb1EEEEEEEEEvNT_6ParamsE)
        .other          _ZN7cutlass13device_kernelIN5flash19enable_sm80_to_sm89INS1_16FlashAttnFwdSm80INS1_25CollectiveMainloopFwdSm80ILi8ELi1ELb1EN4cute5tupleIJNS5_1CILi128EEENS7_ILi96EEES8_EEELi128ENS_6half_tEfNS_4arch4Sm80ELb0ELb1ELb1ELb1ELb1ELb0ELb1ELb1EEENS1_21CollectiveEpilogueFwdINS6_IJS8_S8_S9_EEENS6_IJNS7_ILi1EEESH_SH_EEESB_SD_Li256ELb1ELb1ELb1ELb0EEENS1_36VarlenDynamicPersistentTileSchedulerILi128ELi96ELi256ELi256ELb1ELb1ELb0ELb1ELb0ELb1EEEEEEEEEvNT_6ParamsE,@"STO_CUDA_ENTRY STV_DEFAULT"
_ZN7cutlass13device_kernelIN5flash19enable_sm80_to_sm89INS1_16FlashAttnFwdSm80INS1_25CollectiveMainloopFwdSm80ILi8ELi1ELb1EN4cute5tupleIJNS5_1CILi128EEENS7_ILi96EEES8_EEELi128ENS_6half_tEfNS_4arch4Sm80ELb0ELb1ELb1ELb1ELb1ELb0ELb1ELb1EEENS1_21CollectiveEpilogueFwdINS6_IJS8_S8_S9_EEENS6_IJNS7_ILi1EEESH_SH_EEESB_SD_Li256ELb1ELb1ELb1ELb0EEENS1_36VarlenDynamicPersistentTileSchedulerILi128ELi96ELi256ELi256ELb1ELb1ELb0ELb1ELb0ELb1EEEEEEEEEvNT_6ParamsE:
[----:B------:R-:W-:Y:S01]  /*0000*/  LDC R1, c[0x0][0x28] ;  /* 0x00000a00ff017b82 */ /* 0x000fe20000000800 */
[----:B------:R-:W-:Y:S05]  /*0010*/  EXIT ;  /* 0x000000000000794d */ /* 0x000fea0003800000 */
.L_x_7:
        /* <DEDUP_REMOVED lines=14> */
.L_x_31:


//--------------------- .text._ZN7cutlass13device_kernelIN5flash19enable_sm80_to_sm89INS1_16FlashAttnFwdSm80INS1_25CollectiveMainloopFwdSm80ILi8ELi1ELb1EN4cute5tupleIJNS5_1CILi128EEENS7_ILi96EEES8_EEELi128ENS_6half_tEfNS_4arch4Sm80ELb0ELb1ELb1ELb1ELb1ELb1ELb1ELb1EEENS1_21CollectiveEpilogueFwdINS6_IJS8_S8_S9_EEENS6_IJNS7_ILi1EEESH_SH_EEESB_SD_Li256ELb1ELb1ELb1ELb0EEENS1_36VarlenDynamicPersistentTileSchedulerILi128ELi96ELi256ELi256ELb1ELb1ELb0ELb1ELb0ELb1EEEEEEEEEvNT_6ParamsE --------------------------
	.section	.text._ZN7cutlass13device_kernelIN5flash19enable_sm80_to_sm89INS1_16FlashAttnFwdSm80INS1_25CollectiveMainloopFwdSm80ILi8ELi1ELb1EN4cute5tupleIJNS5_1CILi128EEENS7_ILi96EEES8_EEELi128ENS_6half_tEfNS_4arch4Sm80ELb0ELb1ELb1ELb1ELb1ELb1ELb1ELb1EEENS1_21CollectiveEpilogueFwdINS6_IJS8_S8_S9_EEENS6_IJNS7_ILi1EEESH_SH_EEESB_SD_Li256ELb1ELb1ELb1ELb0EEENS1_36VarlenDynamicPersistentTileSchedulerILi128ELi96ELi256ELi256ELb1ELb1ELb0ELb1ELb0ELb1EEEEEEEEEvNT_6ParamsE,"ax",@progbits
	.align	128
.text._ZN7cutlass13device_kernelIN5flash19enable_sm80_to_sm89INS1_16FlashAttnFwdSm80INS1_25CollectiveMainloopFwdSm80ILi8ELi1ELb1EN4cute5tupleIJNS5_1CILi128EEENS7_ILi96EEES8_EEELi128ENS_6half_tEfNS_4arch4Sm80ELb0ELb1ELb1ELb1ELb1ELb1ELb1ELb1EEENS1_21CollectiveEpilogueFwdINS6_IJS8_S8_S9_EEENS6_IJNS7_ILi1EEESH_SH_EEESB_SD_Li256ELb1ELb1ELb1ELb0EEENS1_36VarlenDynamicPersistentTileSchedulerILi128ELi96ELi256ELi256ELb1ELb1ELb0ELb1ELb0ELb1EEEEEEEEEvNT_6ParamsE:
        .type           _ZN7cutlass13device_kernelIN5flash19enable_sm80_to_sm89INS1_16FlashAttnFwdSm80INS1_25CollectiveMainloopFwdSm80ILi8ELi1ELb1EN4cute5tupleIJNS5_1CILi128EEENS7_ILi96EEES8_EEELi128ENS_6half_tEfNS_4arch4Sm80ELb0ELb1ELb1ELb1ELb1ELb1ELb1ELb1EEENS1_21CollectiveEpilogueFwdINS6_IJS8_S8_S9_EEENS6_IJNS7_ILi1EEESH_SH_EEESB_SD_Li256ELb1ELb1ELb1ELb0EEENS1_36VarlenDynamicPersistentTileSchedulerILi128ELi96ELi256ELi256ELb1ELb1ELb0ELb1ELb0ELb1EEEEEEEEEvNT_6ParamsE,@function
        .size           _ZN7cutlass13device_kernelIN5flash19enable_sm80_to_sm89INS1_16FlashAttnFwdSm80INS1_25CollectiveMainloopFwdSm80ILi8ELi1ELb1EN4cute5tupleIJNS5_1CILi128EEENS7_ILi96EEES8_EEELi128ENS_6half_tEfNS_4arch4Sm80ELb0ELb1ELb1ELb1ELb1ELb1ELb1ELb1EEENS1_21CollectiveEpilogueFwdINS6_IJS8_S8_S9_EEENS6_IJNS7_ILi1EEESH_SH_EEESB_SD_Li256ELb1ELb1ELb1ELb0EEENS1_36VarlenDynamicPersistentTileSchedulerILi128ELi96ELi256ELi256ELb1ELb1ELb0ELb1ELb0ELb1EEEEEEEEEvNT_6ParamsE,(.L_x_32 - _ZN7cutlass13device_kernelIN5flash19enable_sm80_to_sm89INS1_16FlashAttnFwdSm80INS1_25CollectiveMainloopFwdSm80ILi8ELi1ELb1EN4cute5tupleIJNS5_1CILi128EEENS7_ILi96EEES8_EEELi128ENS_6half_tEfNS_4arch4Sm80ELb0ELb1ELb1ELb1ELb1ELb1ELb1ELb1EEENS1_21CollectiveEpilogueFwdINS6_IJS8_S8_S9_EEENS6_IJNS7_ILi1EEESH_SH_EEESB_SD_Li256ELb1ELb1ELb1ELb0EEENS1_36VarlenDynamicPersistentTileSchedulerILi128ELi96ELi256ELi256ELb1ELb1ELb0ELb1ELb0ELb1EEEEEEEEEvNT_6ParamsE)
        .other          _ZN7cutlass13device_kernelIN5flash19enable_sm80_to_sm89INS1_16FlashAttnFwdSm80INS1_25CollectiveMainloopFwdSm80ILi8ELi1ELb1EN4cute5tupleIJNS5_1CILi128EEENS7_ILi96EEES8_EEELi128ENS_6half_tEfNS_4arch4Sm80ELb0ELb1ELb1ELb1ELb1ELb1ELb1ELb1EEENS1_21CollectiveEpilogueFwdINS6_IJS8_S8_S9_EEENS6_IJNS7_ILi1EEESH_SH_EEESB_SD_Li256ELb1ELb1ELb1ELb0EEENS1_36VarlenDynamicPersistentTileSchedulerILi128ELi96ELi256ELi256ELb1ELb1ELb0ELb1ELb0ELb1EEEEEEEEEvNT_6ParamsE,@"STO_CUDA_ENTRY STV_DEFAULT"
_ZN7cutlass13device_kernelIN5flash19enable_sm80_to_sm89INS1_16FlashAttnFwdSm80INS1_25CollectiveMainloopFwdSm80ILi8ELi1ELb1EN4cute5tupleIJNS5_1CILi128EEENS7_ILi96EEES8_EEELi128ENS_6half_tEfNS_4arch4Sm80ELb0ELb1ELb1ELb1ELb1ELb1ELb1ELb1EEENS1_21CollectiveEpilogueFwdINS6_IJS8_S8_S9_EEENS6_IJNS7_ILi1EEESH_SH_EEESB_SD_Li256ELb1ELb1ELb1ELb0EEENS1_36VarlenDynamicPersistentTileSchedulerILi128ELi96ELi256ELi256ELb1ELb1ELb0ELb1ELb0ELb1EEEEEEEEEvNT_6ParamsE:
[----:B------:R-:W-:Y:S01]  /*0000*/  LDC R1, c[0x0][0x28] ;  /* 0x00000a00ff017b82 */ /* 0x000fe20000000800 */
[----:B------:R-:W-:Y:S05]  /*0010*/  EXIT ;  /* 0x000000000000794d */ /* 0x000fea0003800000 */
.L_x_8:
        /* <DEDUP_REMOVED lines=14> */
.L_x_32:


//--------------------- .text._ZN7cutlass13device_kernelIN5flash19enable_sm80_to_sm89INS1_16FlashAttnFwdSm80INS1_25CollectiveMainloopFwdSm80ILi4ELi1ELb0EN4cute5tupleIJNS5_1CILi128EEENS7_ILi64EEES8_EEELi128ENS_6half_tEfNS_4arch4Sm80ELb1ELb0ELb1ELb0ELb1ELb0ELb1ELb1EEENS1_21CollectiveEpilogueFwdINS6_IJS8_S8_S9_EEENS6_IJNS7_ILi1EEESH_SH_EEESB_SD_Li128ELb0ELb1ELb1ELb0EEENS1_30DynamicPersistentTileSchedulerILi128ELi128ELb1ELb1ELb0EEEEEEEEEvNT_6ParamsE --------------------------
	.section	.text._ZN7cutlass13device_kernelIN5flash19enable_sm80_to_sm89INS1_16FlashAttnFwdSm80INS1_25CollectiveMainloopFwdSm80ILi4ELi1ELb0EN4cute5tupleIJNS5_1CILi128EEENS7_ILi64EEES8_EEELi128ENS_6half_tEfNS_4arch4Sm80ELb1ELb0ELb1ELb0ELb1ELb0ELb1ELb1EEENS1_21CollectiveEpilogueFwdINS6_IJS8_S8_S9_EEENS6_IJNS7_ILi1EEESH_SH_EEESB_SD_Li128ELb0ELb1ELb1ELb0EEENS1_30DynamicPersistentTileSchedulerILi128ELi128ELb1ELb1ELb0EEEEEEEEEvNT_6ParamsE,"ax",@progbits
	.align	128
.text._ZN7cutlass13device_kernelIN5flash19enable_sm80_to_sm89INS1_16FlashAttnFwdSm80INS1_25CollectiveMainloopFwdSm80ILi4ELi1ELb0EN4cute5tupleIJNS5_1CILi128EEENS7_ILi64EEES8_EEELi128ENS_6half_tEfNS_4arch4Sm80ELb1ELb0ELb1ELb0ELb1ELb0ELb1ELb1EEENS1_21CollectiveEpilogueFwdINS6_IJS8_S8_S9_EEENS6_IJNS7_ILi1EEESH_SH_EEESB_SD_Li128ELb0ELb1ELb1ELb0EEENS1_30DynamicPersistentTileSchedulerILi128ELi128ELb1ELb1ELb0EEEEEEEEEvNT_6ParamsE:
        .type           _ZN7cutlass13device_kernelIN5flash19enable_sm80_to_sm89INS1_16FlashAttnFwdSm80INS1_25CollectiveMainloopFwdSm80ILi4ELi1ELb0EN4cute5tupleIJNS5_1CILi128EEENS7_ILi64EEES8_EEELi128ENS_6half_tEfNS_4arch4Sm80ELb1ELb0ELb1ELb0ELb1ELb0ELb1ELb1EEENS1_21CollectiveEpilogueFwdINS6_IJS8_S8_S9_EEENS6_IJNS7_ILi1EEESH_SH_EEESB_SD_Li128ELb0ELb1ELb1ELb0EEENS1_30DynamicPersistentTileSchedulerILi128ELi128ELb1ELb1ELb0EEEEEEEEEvNT_6ParamsE,@function
        .size           _ZN7cutlass13device_kernelIN5flash19enable_sm80_to_sm89INS1_16FlashAttnFwdSm80INS1_25CollectiveMainloopFwdSm80ILi4ELi1ELb0EN4cute5tupleIJNS5_1CILi128EEENS7_ILi64EEES8_EEELi128ENS_6half_tEfNS_4arch4Sm80ELb1ELb0ELb1ELb0ELb1ELb0ELb1ELb1EEENS1_21CollectiveEpilogueFwdINS6_IJS8_S8_S9_EEENS6_IJNS7_ILi1EEESH_SH_EEESB_SD_Li128ELb0ELb1ELb1ELb0EEENS1_30DynamicPersistentTileSchedulerILi128ELi128ELb1ELb1ELb0EEEEEEEEEvNT_6ParamsE,(.L_x_33 - _ZN7cutlass13device_kernelIN5flash19enable_sm80_to_sm89INS1_16FlashAttnFwdSm80INS1_25CollectiveMainloopFwdSm80ILi4ELi1ELb0EN4cute5tupleIJNS5_1CILi128EEENS7_ILi64EEES8_EEELi128ENS_6half_tEfNS_4arch4Sm80ELb1ELb0ELb1ELb0ELb1ELb0ELb1ELb1EEENS1_21CollectiveEpilogueFwdINS6_IJS8_S8_S9_EEENS6_IJNS7_ILi1EEESH_SH_EEESB_SD_Li128ELb0ELb1ELb1ELb0EEENS1_30DynamicPersistentTileSchedulerILi128ELi128ELb1ELb1ELb0EEEEEEEEEvNT_6ParamsE)
        .other          _ZN7cutlass13device_kernelIN5flash19enable_sm80_to_sm89INS1_16FlashAttnFwdSm80INS1_25CollectiveMainloopFwdSm80ILi4ELi1ELb0EN4cute5tupleIJNS5_1CILi128EEENS7_ILi64EEES8_EEELi128ENS_6half_tEfNS_4arch4Sm80ELb1ELb0ELb1ELb0ELb1ELb0ELb1ELb1EEENS1_21CollectiveEpilogueFwdINS6_IJS8_S8_S9_EEENS6_IJNS7_ILi1EEESH_SH_EEESB_SD_Li128ELb0ELb1ELb1ELb0EEENS1_30DynamicPersistentTileSchedulerILi128ELi128ELb1ELb1ELb0EEEEEEEEEvNT_6ParamsE,@"STO_CUDA_ENTRY STV_DEFAULT"
_ZN7cutlass13device_kernelIN5flash19enable_sm80_to_sm89INS1_16FlashAttnFwdSm80INS1_25CollectiveMainloopFwdSm80ILi4ELi1ELb0EN4cute5tupleIJNS5_1CILi128EEENS7_ILi64EEES8_EEELi128ENS_6half_tEfNS_4arch4Sm80ELb1ELb0ELb1ELb0ELb1ELb0ELb1ELb1EEENS1_21CollectiveEpilogueFwdINS6_IJS8_S8_S9_EEENS6_IJNS7_ILi1EEESH_SH_EEESB_SD_Li128ELb0ELb1ELb1ELb0EEENS1_30DynamicPersistentTileSchedulerILi128ELi128ELb1ELb1ELb0EEEEEEEEEvNT_6ParamsE:
[----:B------:R-:W-:Y:S01]  /*0000*/  LDC R1, c[0x0][0x28] ;  /* 0x00000a00ff017b82 */ /* 0x000fe20000000800 */
[----:B------:R-:W-:Y:S05]  /*0010*/  EXIT ;  /* 0x000000000000794d */ /* 0x000fea0003800000 */
.L_x_9:
        /* <DEDUP_REMOVED lines=14> */
.L_x_33:


//--------------------- .text._ZN7cutlass13device_kernelIN5flash19enable_sm80_to_sm89INS1_16FlashAttnFwdSm80INS1_25CollectiveMainloopFwdSm80ILi8ELi1ELb1EN4cute5tupleIJNS5_1CILi128EEENS7_ILi112EEES8_EEELi128ENS_6half_tEfNS_4arch4Sm80ELb1ELb0ELb1ELb1ELb1ELb0ELb1ELb1EEENS1_21CollectiveEpilogueFwdINS6_IJS8_S8_S9_EEENS6_IJNS7_ILi1EEESH_SH_EEESB_SD_Li256ELb1ELb1ELb1ELb0EEENS1_36VarlenDynamicPersistentTileSchedulerILi128ELi112ELi256ELi256ELb1ELb1ELb0ELb1ELb1ELb1EEEEEEEEEvNT_6ParamsE --------------------------
	.section	.text._ZN7cutlass13device_kernelIN5flash19enable_sm80_to_sm89INS1_16FlashAttnFwdSm80INS1_25CollectiveMainloopFwdSm80ILi8ELi1ELb1EN4cute5tupleIJNS5_1CILi128EEENS7_ILi112EEES8_EEELi128ENS_6half_tEfNS_4arch4Sm80ELb1ELb0ELb1ELb1ELb1ELb0ELb1ELb1EEENS1_21CollectiveEpilogueFwdINS6_IJS8_S8_S9_EEENS6_IJNS7_ILi1EEESH_SH_EEESB_SD_Li256ELb1ELb1ELb1ELb0EEENS1_36VarlenDynamicPersistentTileSchedulerILi128ELi112ELi256ELi256ELb1ELb1ELb0ELb1ELb1ELb1EEEEEEEEEvNT_6ParamsE,"ax",@progbits
	.align	128
.text._ZN7cutlass13device_kernelIN5flash19enable_sm80_to_sm89INS1_16FlashAttnFwdSm80INS1_25CollectiveMainloopFwdSm80ILi8ELi1ELb1EN4cute5tupleIJNS5_1CILi128EEENS7_ILi112EEES8_EEELi128ENS_6half_tEfNS_4arch4Sm80ELb1ELb0ELb1ELb1ELb1ELb0ELb1ELb1EEENS1_21CollectiveEpilogueFwdINS6_IJS8_S8_S9_EEENS6_IJNS7_ILi1EEESH_SH_EEESB_SD_Li256ELb1ELb1ELb1ELb0EEENS1_36VarlenDynamicPersistentTileSchedulerILi128ELi112ELi256ELi256ELb1ELb1ELb0ELb1ELb1ELb1EEEEEEEEEvNT_6ParamsE:
        .type           _ZN7cutlass13device_kernelIN5flash19enable_sm80_to_sm89INS1_16FlashAttnFwdSm80INS1_25CollectiveMainloopFwdSm80ILi8ELi1ELb1EN4cute5tupleIJNS5_1CILi128EEENS7_ILi112EEES8_EEELi128ENS_6half_tEfNS_4arch4Sm80ELb1ELb0ELb1ELb1ELb1ELb0ELb1ELb1EEENS1_21CollectiveEpilogueFwdINS6_IJS8_S8_S9_EEENS6_IJNS7_ILi1EEESH_SH_EEESB_SD_Li256ELb1ELb1ELb1ELb0EEENS1_36VarlenDynamicPersistentTileSchedulerILi128ELi112ELi256ELi256ELb1ELb1ELb0ELb1ELb1ELb1EEEEEEEEEvNT_6ParamsE,@function
        .size           _ZN7cutlass13device_kernelIN5flash19enable_sm80_to_sm89INS1_16FlashAttnFwdSm80INS1_25CollectiveMainloopFwdSm80ILi8ELi1ELb1EN4cute5tupleIJNS5_1CILi128EEENS7_ILi112EEES8_EEELi128ENS_6half_tEfNS_4arch4Sm80ELb1ELb0ELb1ELb1ELb1ELb0ELb1ELb1EEENS1_21CollectiveEpilogueFwdINS6_IJS8_S8_S9_EEENS6_IJNS7_ILi1EEESH_SH_EEESB_SD_Li256ELb1ELb1ELb1ELb0EEENS1_36VarlenDynamicPersistentTileSchedulerILi128ELi112ELi256ELi256ELb1ELb1ELb0ELb1ELb1ELb1EEEEEEEEEvNT_6ParamsE,(.L_x_34 - _ZN7cutlass13device_kernelIN5flash19enable_sm80_to_sm89INS1_16FlashAttnFwdSm80INS1_25CollectiveMainloopFwdSm80ILi8ELi1ELb1EN4cute5tupleIJNS5_1CILi128EEENS7_ILi112EEES8_EEELi128ENS_6half_tEfNS_4arch4Sm80ELb1ELb0ELb1ELb1ELb1ELb0ELb1ELb1EEENS1_21CollectiveEpilogueFwdINS6_IJS8_S8_S9_EEENS6_IJNS7_ILi1EEESH_SH_EEESB_SD_Li256ELb1ELb1ELb1ELb0EEENS1_36VarlenDynamicPersistentTileSchedulerILi128ELi112ELi256ELi256ELb1ELb1ELb0ELb1ELb1ELb1EEEEEEEEEvNT_6ParamsE)
        .other          _ZN7cutlass13device_kernelIN5flash19enable_sm80_to_sm89INS1_16FlashAttnFwdSm80INS1_25CollectiveMainloopFwdSm80ILi8ELi1ELb1EN4cute5tupleIJNS5_1CILi128EEENS7_ILi112EEES8_EEELi128ENS_6half_tEfNS_4arch4Sm80ELb1ELb0ELb1ELb1ELb1ELb0ELb1ELb1EEENS1_21CollectiveEpilogueFwdINS6_IJS8_S8_S9_EEENS6_IJNS7_ILi1EEESH_SH_EEESB_SD_Li256ELb1ELb1ELb1ELb0EEENS1_36VarlenDynamicPersistentTileSchedulerILi128ELi112ELi256ELi256ELb1ELb1ELb0ELb1ELb1ELb1EEEEEEEEEvNT_6ParamsE,@"STO_CUDA_ENTRY STV_DEFAULT"
_ZN7cutlass13device_kernelIN5flash19enable_sm80_to_sm89INS1_16FlashAttnFwdSm80INS1_25CollectiveMainloopFwdSm80ILi8ELi1ELb1EN4cute5tupleIJNS5_1CILi128EEENS7_ILi112EEES8_EEELi128ENS_6half_tEfNS_4arch4Sm80ELb1ELb0ELb1ELb1ELb1ELb0ELb1ELb1EEENS1_21CollectiveEpilogueFwdINS6_IJS8_S8_S9_EEENS6_IJNS7_ILi1EEESH_SH_EEESB_SD_Li256ELb1ELb1ELb1ELb0EEENS1_36VarlenDynamicPersistentTileSchedulerILi128ELi112ELi256ELi256ELb1ELb1ELb0ELb1ELb1ELb1EEEEEEEEEvNT_6ParamsE:
[----:B------:R-:W-:Y:S01]  /*0000*/  LDC R1, c[0x0][0x28] ;  /* 0x00000a00ff017b82 */ /* 0x000fe20000000800 */
[----:B------:R-:W-:Y:S05]  /*0010*/  EXIT ;  /* 0x000000000000794d */ /* 0x000fea0003800000 */
.L_x_10:
        /* <DEDUP_REMOVED lines=14> */
.L_x_34:


//--------------------- .text._ZN7cutlass13device_kernelIN5flash19enable_sm80_to_sm89INS1_16FlashAttnFwdSm80INS1_25CollectiveMainloopFwdSm80ILi8ELi1ELb1EN4cute5tupleIJNS5_1CILi128EEENS7_ILi112EEES8_EEELi128ENS_6half_tEfNS_4arch4Sm80ELb1ELb0ELb1ELb1ELb1ELb1ELb1ELb1EEENS1_21CollectiveEpilogueFwdINS6_IJS8_S8_S9_EEENS6_IJNS7_ILi1EEESH_SH_EEESB_SD_Li256ELb1ELb1ELb1ELb0EEENS1_36VarlenDynamicPersistentTileSchedulerILi128ELi112ELi256ELi256ELb1ELb1ELb0ELb1ELb1ELb1EEEEEEEEEvNT_6ParamsE --------------------------
	.section	.text._ZN7cutlass13device_kernelIN5flash19enable_sm80_to_sm89INS1_16FlashAttnFwdSm80INS1_25CollectiveMainloopFwdSm80ILi8ELi1ELb1EN4cute5tupleIJNS5_1CILi128EEENS7_ILi112EEES8_EEELi128ENS_6half_tEfNS_4arch4Sm80ELb1ELb0ELb1ELb1ELb1ELb1ELb1ELb1EEENS1_21CollectiveEpilogueFwdINS6_IJS8_S8_S9_EEENS6_IJNS7_ILi1EEESH_SH_EEESB_SD_Li256ELb1ELb1ELb1ELb0EEENS1_36VarlenDynamicPersistentTileSchedulerILi128ELi112ELi256ELi256ELb1ELb1ELb0ELb1ELb1ELb1EEEEEEEEEvNT_6ParamsE,"ax",@progbits
	.align	128
.text._ZN7cutlass13device_kernelIN5flash19enable_sm80_to_sm89INS1_16FlashAttnFwdSm80INS1_25CollectiveMainloopFwdSm80ILi8ELi1ELb1EN4cute5tupleIJNS5_1CILi128EEENS7_ILi112EEES8_EEELi128ENS_6half_tEfNS_4arch4Sm80ELb1ELb0ELb1ELb1ELb1ELb1ELb1ELb1EEENS1_21CollectiveEpilogueFwdINS6_IJS8_S8_S9_EEENS6_IJNS7_ILi1EEESH_SH_EEESB_SD_Li256ELb1ELb1ELb1ELb0EEENS1_36VarlenDynamicPersistentTileSchedulerILi128ELi112ELi256ELi256ELb1ELb1ELb0ELb1ELb1ELb1EEEEEEEEEvNT_6ParamsE:
        .type           _ZN7cutlass13device_kernelIN5flash19enable_sm80_to_sm89INS1_16FlashAttnFwdSm80INS1_25CollectiveMainloopFwdSm80ILi8ELi1ELb1EN4cute5tupleIJNS5_1CILi128EEENS7_ILi112EEES8_EEELi128ENS_6half_tEfNS_4arch4Sm80ELb1ELb0ELb1ELb1ELb1ELb1ELb1ELb1EEENS1_21CollectiveEpilogueFwdINS6_IJS8_S8_S9_EEENS6_IJNS7_ILi1EEESH_SH_EEESB_SD_Li256ELb1ELb1ELb1ELb0EEENS1_36VarlenDynamicPersistentTileSchedulerILi128ELi112ELi256ELi256ELb1ELb1ELb0ELb1ELb1ELb1EEEEEEEEEvNT_6ParamsE,@function
        .size           _ZN7cutlass13device_kernelIN5flash19enable_sm80_to_sm89INS1_16FlashAttnFwdSm80INS1_25CollectiveMainloopFwdSm80ILi8ELi1ELb1EN4cute5tupleIJNS5_1CILi128EEENS7_ILi112EEES8_EEELi128ENS_6half_tEfNS_4arch4Sm80ELb1ELb0ELb1ELb1ELb1ELb1ELb1ELb1EEENS1_21CollectiveEpilogueFwdINS6_IJS8_S8_S9_EEENS6_IJNS7_ILi1EEESH_SH_EEESB_SD_Li256ELb1ELb1ELb1ELb0EEENS1_36VarlenDynamicPersistentTileSchedulerILi128ELi112ELi256ELi256ELb1ELb1ELb0ELb1ELb1ELb1EEEEEEEEEvNT_6ParamsE,(.L_x_35 - _ZN7cutlass13device_kernelIN5flash19enable_sm80_to_sm89INS1_16FlashAttnFwdSm80INS1_25CollectiveMainloopFwdSm80ILi8ELi1ELb1EN4cute5tupleIJNS5_1CILi128EEENS7_ILi112EEES8_EEELi128ENS_6half_tEfNS_4arch4Sm80ELb1ELb0ELb1ELb1ELb1ELb1ELb1ELb1EEENS1_21CollectiveEpilogueFwdINS6_IJS8_S8_S9_EEENS6_IJNS7_ILi1EEESH_SH_EEESB_SD_Li256ELb1ELb1ELb1ELb0EEENS1_36VarlenDynamicPersistentTileSchedulerILi128ELi112ELi256ELi256ELb1ELb1ELb0ELb1ELb1ELb1EEEEEEEEEvNT_6ParamsE)
        .other          _ZN7cutlass13device_kernelIN5flash19enable_sm80_to_sm89INS1_16FlashAttnFwdSm80INS1_25CollectiveMainloopFwdSm80ILi8ELi1ELb1EN4cute5tupleIJNS5_1CILi128EEENS7_ILi112EEES8_EEELi128ENS_6half_tEfNS_4arch4Sm80ELb1ELb0ELb1ELb1ELb1ELb1ELb1ELb1EEENS1_21CollectiveEpilogueFwdINS6_IJS8_S8_S9_EEENS6_IJNS7_ILi1EEESH_SH_EEESB_SD_Li256ELb1ELb1ELb1ELb0EEENS1_36VarlenDynamicPersistentTileSchedulerILi128ELi112ELi256ELi256ELb1ELb1ELb0ELb1ELb1ELb1EEEEEEEEEvNT_6ParamsE,@"STO_CUDA_ENTRY STV_DEFAULT"
_ZN7cutlass13device_kernelIN5flash19enable_sm80_to_sm89INS1_16FlashAttnFwdSm80INS1_25CollectiveMainloopFwdSm80ILi8ELi1ELb1EN4cute5tupleIJNS5_1CILi128EEENS7_ILi112EEES8_EEELi128ENS_6half_tEfNS_4arch4Sm80ELb1ELb0ELb1ELb1ELb1ELb1ELb1ELb1EEENS1_21CollectiveEpilogueFwdINS6_IJS8_S8_S9_EEENS6_IJNS7_ILi1EEESH_SH_EEESB_SD_Li256ELb1ELb1ELb1ELb0EEENS1_36VarlenDynamicPersistentTileSchedulerILi128ELi112ELi256ELi256ELb1ELb1ELb0ELb1ELb1ELb1EEEEEEEEEvNT_6ParamsE:
[----:B------:R-:W-:Y:S01]  /*0000*/  LDC R1, c[0x0][0x28] ;  /* 0x00000a00ff017b82 */ /* 0x000fe20000000800 */
[----:B------:R-:W-:Y:S05]  /*0010*/  EXIT ;  /* 0x000000000000794d */ /* 0x000fea0003800000 */
.L_x_11:
        /* <DEDUP_REMOVED lines=14> */
.L_x_35:


//--------------------- .text._ZN7cutlass13device_kernelIN5flash19enable_sm80_to_sm89INS1_16FlashAttnFwdSm80INS1_25CollectiveMainloopFwdSm80ILi8ELi1ELb1EN4cute5tupleIJNS5_1CILi128EEES8_S8_EEELi128ENS_6half_tEfNS_4arch4Sm80ELb0ELb0ELb0ELb0ELb1ELb0ELb1ELb1EEENS1_21CollectiveEpilogueFwdIS9_NS6_IJNS7_ILi1EEESF_SF_EEESA_SC_Li256ELb0ELb1ELb1ELb0EEENS1_19SingleTileSchedulerILb0ELb1ELb1ELi128EEEEEEEEEvNT_6ParamsE --------------------------
	.section	.text._ZN7cutlass13device_kernelIN5flash19enable_sm80_to_sm89INS1_16FlashAttnFwdSm80INS1_25CollectiveMainloopFwdSm80ILi8ELi1ELb1EN4cute5tupleIJNS5_1CILi128EEES8_S8_EEELi128ENS_6half_tEfNS_4arch4Sm80ELb0ELb0ELb0ELb0ELb1ELb0ELb1ELb1EEENS1_21CollectiveEpilogueFwdIS9_NS6_IJNS7_ILi1EEESF_SF_EEESA_SC_Li256ELb0ELb1ELb1ELb0EEENS1_19SingleTileSchedulerILb0ELb1ELb1ELi128EEEEEEEEEvNT_6ParamsE,"ax",@progbits
	.align	128
.text._ZN7cutlass13device_kernelIN5flash19enable_sm80_to_sm89INS1_16FlashAttnFwdSm80INS1_25CollectiveMainloopFwdSm80ILi8ELi1ELb1EN4cute5tupleIJNS5_1CILi128EEES8_S8_EEELi128ENS_6half_tEfNS_4arch4Sm80ELb0ELb0ELb0ELb0ELb1ELb0ELb1ELb1EEENS1_21CollectiveEpilogueFwdIS9_NS6_IJNS7_ILi1EEESF_SF_EEESA_SC_Li256ELb0ELb1ELb1ELb0EEENS1_19SingleTileSchedulerILb0ELb1ELb1ELi128EEEEEEEEEvNT_6ParamsE:
        .type           _ZN7cutlass13device_kernelIN5flash19enable_sm80_to_sm89INS1_16FlashAttnFwdSm80INS1_25CollectiveMainloopFwdSm80ILi8ELi1ELb1EN4cute5tupleIJNS5_1CILi128EEES8_S8_EEELi128ENS_6half_tEfNS_4arch4Sm80ELb0ELb0ELb0ELb0ELb1ELb0ELb1ELb1EEENS1_21CollectiveEpilogueFwdIS9_NS6_IJNS7_ILi1EEESF_SF_EEESA_SC_Li256ELb0ELb1ELb1ELb0EEENS1_19SingleTileSchedulerILb0ELb1ELb1ELi128EEEEEEEEEvNT_6ParamsE,@function
        .size           _ZN7cutlass13device_kernelIN5flash19enable_sm80_to_sm89INS1_16FlashAttnFwdSm80INS1_25CollectiveMainloopFwdSm80ILi8ELi1ELb1EN4cute5tupleIJNS5_1CILi128EEES8_S8_EEELi128ENS_6half_tEfNS_4arch4Sm80ELb0ELb0ELb0ELb0ELb1ELb0ELb1ELb1EEENS1_21CollectiveEpilogueFwdIS9_NS6_IJNS7_ILi1EEESF_SF_EEESA_SC_Li256ELb0ELb1ELb1ELb0EEENS1_19SingleTileSchedulerILb0ELb1ELb1ELi128EEEEEEEEEvNT_6ParamsE,(.L_x_36 - _ZN7cutlass13device_kernelIN5flash19enable_sm80_to_sm89INS1_16FlashAttnFwdSm80INS1_25CollectiveMainloopFwdSm80ILi8ELi1ELb1EN4cute5tupleIJNS5_1CILi128EEES8_S8_EEELi128ENS_6half_tEfNS_4arch4Sm80ELb0ELb0ELb0ELb0ELb1ELb0ELb1ELb1EEENS1_21CollectiveEpilogueFwdIS9_NS6_IJNS7_ILi1EEESF_SF_EEESA_SC_Li256ELb0ELb1ELb1ELb0EEENS1_19SingleTileSchedulerILb0ELb1ELb1ELi128EEEEEEEEEvNT_6ParamsE)
        .other          _ZN7cutlass13device_kernelIN5flash19enable_sm80_to_sm89INS1_16FlashAttnFwdSm80INS1_25CollectiveMainloopFwdSm80ILi8ELi1ELb1EN4cute5tupleIJNS5_1CILi128EEES8_S8_EEELi128ENS_6half_tEfNS_4arch4Sm80ELb0ELb0ELb0ELb0ELb1ELb0ELb1ELb1EEENS1_21CollectiveEpilogueFwdIS9_NS6_IJNS7_ILi1EEESF_SF_EEESA_SC_Li256ELb0ELb1ELb1ELb0EEENS1_19SingleTileSchedulerILb0ELb1ELb1ELi128EEEEEEEEEvNT_6ParamsE,@"STO_CUDA_ENTRY STV_DEFAULT"
_ZN7cutlass13device_kernelIN5flash19enable_sm80_to_sm89INS1_16FlashAttnFwdSm80INS1_25CollectiveMainloopFwdSm80ILi8ELi1ELb1EN4cute5tupleIJNS5_1CILi128EEES8_S8_EEELi128ENS_6half_tEfNS_4arch4Sm80ELb0ELb0ELb0ELb0ELb1ELb0ELb1ELb1EEENS1_21CollectiveEpilogueFwdIS9_NS6_IJNS7_ILi1EEESF_SF_EEESA_SC_Li256ELb0ELb1ELb1ELb0EEENS1_19SingleTileSchedulerILb0ELb1ELb1ELi128EEEEEEEEEvNT_6ParamsE:
[----:B------:R-:W-:Y:S01]  /*0000*/  LDC R1, c[0x0][0x28] ;  /* 0x00000a00ff017b82 */ /* 0x000fe20000000800 */
[----:B------:R-:W-:Y:S05]  /*0010*/  EXIT ;  /* 0x000000000000794d */ /* 0x000fea0003800000 */
.L_x_12:
        /* <DEDUP_REMOVED lines=14> */
.L_x_36:


//--------------------- .text._ZN7cutlass13device_kernelIN5flash19enable_sm80_to_sm89INS1_16FlashAttnFwdSm80INS1_25CollectiveMainloopFwdSm80ILi8ELi1ELb1EN4cute5tupleIJNS5_1CILi128EEENS7_ILi96EEES8_EEELi128ENS_6half_tEfNS_4arch4Sm80ELb0ELb1ELb0ELb0ELb1ELb0ELb1ELb1EEENS1_21CollectiveEpilogueFwdINS6_IJS8_S8_S9_EEENS6_IJNS7_ILi1EEESH_SH_EEESB_SD_Li256ELb0ELb1ELb1ELb0EEENS1_19SingleTileSchedulerILb0ELb1ELb1ELi128EEEEEEEEEvNT_6ParamsE --------------------------
	.section	.text._ZN7cutlass13device_kernelIN5flash19enable_sm80_to_sm89INS1_16FlashAttnFwdSm80INS1_25CollectiveMainloopFwdSm80ILi8ELi1ELb1EN4cute5tupleIJNS5_1CILi128EEENS7_ILi96EEES8_EEELi128ENS_6half_tEfNS_4arch4Sm80ELb0ELb1ELb0ELb0ELb1ELb0ELb1ELb1EEENS1_21CollectiveEpilogueFwdINS6_IJS8_S8_S9_EEENS6_IJNS7_ILi1EEESH_SH_EEESB_SD_Li256ELb0ELb1ELb1ELb0EEENS1_19SingleTileSchedulerILb0ELb1ELb1ELi128EEEEEEEEEvNT_6ParamsE,"ax",@progbits
	.align	128
.text._ZN7cutlass13device_kernelIN5flash19enable_sm80_to_sm89INS1_16FlashAttnFwdSm80INS1_25CollectiveMainloopFwdSm80ILi8ELi1ELb1EN4cute5tupleIJNS5_1CILi128EEENS7_ILi96EEES8_EEELi128ENS_6half_tEfNS_4arch4Sm80ELb0ELb1ELb0ELb0ELb1ELb0ELb1ELb1EEENS1_21CollectiveEpilogueFwdINS6_IJS8_S8_S9_EEENS6_IJNS7_ILi1EEESH_SH_EEESB_SD_Li256ELb0ELb1ELb1ELb0EEENS1_19SingleTileSchedulerILb0ELb1ELb1ELi128EEEEEEEEEvNT_6ParamsE:
        .type           _ZN7cutlass13device_kernelIN5flash19enable_sm80_to_sm89INS1_16FlashAttnFwdSm80INS1_25CollectiveMainloopFwdSm80ILi8ELi1ELb1EN4cute5tupleIJNS5_1CILi128EEENS7_ILi96EEES8_EEELi128ENS_6half_tEfNS_4arch4Sm80ELb0ELb1ELb0ELb0ELb1ELb0ELb1ELb1EEENS1_21CollectiveEpilogueFwdINS6_IJS8_S8_S9_EEENS6_IJNS7_ILi1EEESH_SH_EEESB_SD_Li256ELb0ELb1ELb1ELb0EEENS1_19SingleTileSchedulerILb0ELb1ELb1ELi128EEEEEEEEEvNT_6ParamsE,@function
        .size           _ZN7cutlass13device_kernelIN5flash19enable_sm80_to_sm89INS1_16FlashAttnFwdSm80INS1_25CollectiveMainloopFwdSm80ILi8ELi1ELb1EN4cute5tupleIJNS5_1CILi128EEENS7_ILi96EEES8_EEELi128ENS_6half_tEfNS_4arch4Sm80ELb0ELb1ELb0ELb0ELb1ELb0ELb1ELb1EEENS1_21CollectiveEpilogueFwdINS6_IJS8_S8_S9_EEENS6_IJNS7_ILi1EEESH_SH_EEESB_SD_Li256ELb0ELb1ELb1ELb0EEENS1_19SingleTileSchedulerILb0ELb1ELb1ELi128EEEEEEEEEvNT_6ParamsE,(.L_x_37 - _ZN7cutlass13device_kernelIN5flash19enable_sm80_to_sm89INS1_16FlashAttnFwdSm80INS1_25CollectiveMainloopFwdSm80ILi8ELi1ELb1EN4cute5tupleIJNS5_1CILi128EEENS7_ILi96EEES8_EEELi128ENS_6half_tEfNS_4arch4Sm80ELb0ELb1ELb0ELb0ELb1ELb0ELb1ELb1EEENS1_21CollectiveEpilogueFwdINS6_IJS8_S8_S9_EEENS6_IJNS7_ILi1EEESH_SH_EEESB_SD_Li256ELb0ELb1ELb1ELb0EEENS1_19SingleTileSchedulerILb0ELb1ELb1ELi128EEEEEEEEEvNT_6ParamsE)
        .other          _ZN7cutlass13device_kernelIN5flash19enable_sm80_to_sm89INS1_16FlashAttnFwdSm80INS1_25CollectiveMainloopFwdSm80ILi8ELi1ELb1EN4cute5tupleIJNS5_1CILi128EEENS7_ILi96EEES8_EEELi128ENS_6half_tEfNS_4arch4Sm80ELb0ELb1ELb0ELb0ELb1ELb0ELb1ELb1EEENS1_21CollectiveEpilogueFwdINS6_IJS8_S8_S9_EEENS6_IJNS7_ILi1EEESH_SH_EEESB_SD_Li256ELb0ELb1ELb1ELb0EEENS1_19SingleTileSchedulerILb0ELb1ELb1ELi128EEEEEEEEEvNT_6ParamsE,@"STO_CUDA_ENTRY STV_DEFAULT"
_ZN7cutlass13device_kernelIN5flash19enable_sm80_to_sm89INS1_16FlashAttnFwdSm80INS1_25CollectiveMainloopFwdSm80ILi8ELi1ELb1EN4cute5tupleIJNS5_1CILi128EEENS7_ILi96EEES8_EEELi128ENS_6half_tEfNS_4arch4Sm80ELb0ELb1ELb0ELb0ELb1ELb0ELb1ELb1EEENS1_21CollectiveEpilogueFwdINS6_IJS8_S8_S9_EEENS6_IJNS7_ILi1EEESH_SH_EEESB_SD_Li256ELb0ELb1ELb1ELb0EEENS1_19SingleTileSchedulerILb0ELb1ELb1ELi128EEEEEEEEEvNT_6ParamsE:
[----:B------:R-:W-:Y:S01]  /*0000*/  LDC R1, c[0x0][0x28] ;  /* 0x00000a00ff017b82 */ /* 0x000fe20000000800 */
[----:B------:R-:W-:Y:S05]  /*0010*/  EXIT ;  /* 0x000000000000794d */ /* 0x000fea0003800000 */
.L_x_13:
        /* <DEDUP_REMOVED lines=14> */
.L_x_37:


//--------------------- .text._ZN7cutlass13device_kernelIN5flash19enable_sm80_to_sm89INS1_16FlashAttnFwdSm80INS1_25CollectiveMainloopFwdSm80ILi8ELi1ELb1EN4cute5tupleIJNS5_1CILi128EEES8_S8_EEELi128ENS_6half_tEfNS_4arch4Sm80ELb1ELb0ELb0ELb0ELb1ELb0ELb1ELb1EEENS1_21CollectiveEpilogueFwdIS9_NS6_IJNS7_ILi1EEESF_SF_EEESA_SC_Li256ELb0ELb1ELb1ELb0EEENS1_30DynamicPersistentTileSchedulerILi256ELi256ELb1ELb1ELb0EEEEEEEEEvNT_6ParamsE --------------------------
	.section	.text._ZN7cutlass13device_kernelIN5flash19enable_sm80_to_sm89INS1_16FlashAttnFwdSm80INS1_25CollectiveMainloopFwdSm80ILi8ELi1ELb1EN4cute5tupleIJNS5_1CILi128EEES8_S8_EEELi128ENS_6half_tEfNS_4arch4Sm80ELb1ELb0ELb0ELb0ELb1ELb0ELb1ELb1EEENS1_21CollectiveEpilogueFwdIS9_NS6_IJNS7_ILi1EEESF_SF_EEESA_SC_Li256ELb0ELb1ELb1ELb0EEENS1_30DynamicPersistentTileSchedulerILi256ELi256ELb1ELb1ELb0EEEEEEEEEvNT_6ParamsE,"ax",@progbits
	.align	128
.text._ZN7cutlass13device_kernelIN5flash19enable_sm80_to_sm89INS1_16FlashAttnFwdSm80INS1_25CollectiveMainloopFwdSm80ILi8ELi1ELb1EN4cute5tupleIJNS5_1CILi128EEES8_S8_EEELi128ENS_6half_tEfNS_4arch4Sm80ELb1ELb0ELb0ELb0ELb1ELb0ELb1ELb1EEENS1_21CollectiveEpilogueFwdIS9_NS6_IJNS7_ILi1EEESF_SF_EEESA_SC_Li256ELb0ELb1ELb1ELb0EEENS1_30DynamicPersistentTileSchedulerILi256ELi256ELb1ELb1ELb0EEEEEEEEEvNT_6ParamsE:
        .type           _ZN7cutlass13device_kernelIN5flash19enable_sm80_to_sm89INS1_16FlashAttnFwdSm80INS1_25CollectiveMainloopFwdSm80ILi8ELi1ELb1EN4cute5tupleIJNS5_1CILi128EEES8_S8_EEELi128ENS_6half_tEfNS_4arch4Sm80ELb1ELb0ELb0ELb0ELb1ELb0ELb1ELb1EEENS1_21CollectiveEpilogueFwdIS9_NS6_IJNS7_ILi1EEESF_SF_EEESA_SC_Li256ELb0ELb1ELb1ELb0EEENS1_30DynamicPersistentTileSchedulerILi256ELi256ELb1ELb1ELb0EEEEEEEEEvNT_6ParamsE,@function
        .size           _ZN7cutlass13device_kernelIN5flash19enable_sm80_to_sm89INS1_16FlashAttnFwdSm80INS1_25CollectiveMainloopFwdSm80ILi8ELi1ELb1EN4cute5tupleIJNS5_1CILi128EEES8_S8_EEELi128ENS_6half_tEfNS_4arch4Sm80ELb1ELb0ELb0ELb0ELb1ELb0ELb1ELb1EEENS1_21CollectiveEpilogueFwdIS9_NS6_IJNS7_ILi1EEESF_SF_EEESA_SC_Li256ELb0ELb1ELb1ELb0EEENS1_30DynamicPersistentTileSchedulerILi256ELi256ELb1ELb1ELb0EEEEEEEEEvNT_6ParamsE,(.L_x_38 - _ZN7cutlass13device_kernelIN5flash19enable_sm80_to_sm89INS1_16FlashAttnFwdSm80INS1_25CollectiveMainloopFwdSm80ILi8ELi1ELb1EN4cute5tupleIJNS5_1CILi128EEES8_S8_EEELi128ENS_6half_tEfNS_4arch4Sm80ELb1ELb0ELb0ELb0ELb1ELb0ELb1ELb1EEENS1_21CollectiveEpilogueFwdIS9_NS6_IJNS7_ILi1EEESF_SF_EEESA_SC_Li256ELb0ELb1ELb1ELb0EEENS1_30DynamicPersistentTileSchedulerILi256ELi256ELb1ELb1ELb0EEEEEEEEEvNT_6ParamsE)
        .other          _ZN7cutlass13device_kernelIN5flash19enable_sm80_to_sm89INS1_16FlashAttnFwdSm80INS1_25CollectiveMainloopFwdSm80ILi8ELi1ELb1EN4cute5tupleIJNS5_1CILi128EEES8_S8_EEELi128ENS_6half_tEfNS_4arch4Sm80ELb1ELb0ELb0ELb0ELb1ELb0ELb1ELb1EEENS1_21CollectiveEpilogueFwdIS9_NS6_IJNS7_ILi1EEESF_SF_EEESA_SC_Li256ELb0ELb1ELb1ELb0EEENS1_30DynamicPersistentTileSchedulerILi256ELi256ELb1ELb1ELb0EEEEEEEEEvNT_6ParamsE,@"STO_CUDA_ENTRY STV_DEFAULT"
_ZN7cutlass13device_kernelIN5flash19enable_sm80_to_sm89INS1_16FlashAttnFwdSm80INS1_25CollectiveMainloopFwdSm80ILi8ELi1ELb1EN4cute5tupleIJNS5_1CILi128EEES8_S8_EEELi128ENS_6half_tEfNS_4arch4Sm80ELb1ELb0ELb0ELb0ELb1ELb0ELb1ELb1EEENS1_21CollectiveEpilogueFwdIS9_NS6_IJNS7_ILi1EEESF_SF_EEESA_SC_Li256ELb0ELb1ELb1ELb0EEENS1_30DynamicPersistentTileSchedulerILi256ELi256ELb1ELb1ELb0EEEEEEEEEvNT_6ParamsE:
[----:B------:R-:W-:Y:S01]  /*0000*/  LDC R1, c[0x0][0x28] ;  /* 0x00000a00ff017b82 */ /* 0x000fe20000000800 */
[----:B------:R-:W-:Y:S05]  /*0010*/  EXIT ;  /* 0x000000000000794d */ /* 0x000fea0003800000 */
.L_x_14:
        /* <DEDUP_REMOVED lines=14> */
.L_x_38:


//--------------------- .text._ZN7cutlass13device_kernelIN5flash19enable_sm80_to_sm89INS1_16FlashAttnFwdSm80INS1_25CollectiveMainloopFwdSm80ILi4ELi1ELb0EN4cute5tupleIJNS5_1CILi128EEENS7_ILi64EEES8_EEELi128ENS_6half_tEfNS_4arch4Sm80ELb0ELb0ELb0ELb0ELb1ELb0ELb1ELb1EEENS1_21CollectiveEpilogueFwdINS6_IJS8_S8_S9_EEENS6_IJNS7_ILi1EEESH_SH_EEESB_SD_Li128ELb0ELb1ELb1ELb0EEENS1_19SingleTileSchedulerILb0ELb1ELb1ELi128EEEEEEEEEvNT_6ParamsE --------------------------
	.section	.text._ZN7cutlass13device_kernelIN5flash19enable_sm80_to_sm89INS1_16FlashAttnFwdSm80INS1_25CollectiveMainloopFwdSm80ILi4ELi1ELb0EN4cute5tupleIJNS5_1CILi128EEENS7_ILi64EEES8_EEELi128ENS_6half_tEfNS_4arch4Sm80ELb0ELb0ELb0ELb0ELb1ELb0ELb1ELb1EEENS1_21CollectiveEpilogueFwdINS6_IJS8_S8_S9_EEENS6_IJNS7_ILi1EEESH_SH_EEESB_SD_Li128ELb0ELb1ELb1ELb0EEENS1_19SingleTileSchedulerILb0ELb1ELb1ELi128EEEEEEEEEvNT_6ParamsE,"ax",@progbits
	.align	128
.text._ZN7cutlass13device_kernelIN5flash19enable_sm80_to_sm89INS1_16FlashAttnFwdSm80INS1_25CollectiveMainloopFwdSm80ILi4ELi1ELb0EN4cute5tupleIJNS5_1CILi128EEENS7_ILi64EEES8_EEELi128ENS_6half_tEfNS_4arch4Sm80ELb0ELb0ELb0ELb0ELb1ELb0ELb1ELb1EEENS1_21CollectiveEpilogueFwdINS6_IJS8_S8_S9_EEENS6_IJNS7_ILi1EEESH_SH_EEESB_SD_Li128ELb0ELb1ELb1ELb0EEENS1_19SingleTileSchedulerILb0ELb1ELb1ELi128EEEEEEEEEvNT_6ParamsE:
        .type           _ZN7cutlass13device_kernelIN5flash19enable_sm80_to_sm89INS1_16FlashAttnFwdSm80INS1_25CollectiveMainloopFwdSm80ILi4ELi1ELb0EN4cute5tupleIJNS5_1CILi128EEENS7_ILi64EEES8_EEELi128ENS_6half_tEfNS_4arch4Sm80ELb0ELb0ELb0ELb0ELb1ELb0ELb1ELb1EEENS1_21CollectiveEpilogueFwdINS6_IJS8_S8_S9_EEENS6_IJNS7_ILi1EEESH_SH_EEESB_SD_Li128ELb0ELb1ELb1ELb0EEENS1_19SingleTileSchedulerILb0ELb1ELb1ELi128EEEEEEEEEvNT_6ParamsE,@function
        .size           _ZN7cutlass13device_kernelIN5flash19enable_sm80_to_sm89INS1_16FlashAttnFwdSm80INS1_25CollectiveMainloopFwdSm80ILi4ELi1ELb0EN4cute5tupleIJNS5_1CILi128EEENS7_ILi64EEES8_EEELi128ENS_6half_tEfNS_4arch4Sm80ELb0ELb0ELb0ELb0ELb1ELb0ELb1ELb1EEENS1_21CollectiveEpilogueFwdINS6_IJS8_S8_S9_EEENS6_IJNS7_ILi1EEESH_SH_EEESB_SD_Li128ELb0ELb1ELb1ELb0EEENS1_19SingleTileSchedulerILb0ELb1ELb1ELi128EEEEEEEEEvNT_6ParamsE,(.L_x_39 - _ZN7cutlass13device_kernelIN5flash19enable_sm80_to_sm89INS1_16FlashAttnFwdSm80INS1_25CollectiveMainloopFwdSm80ILi4ELi1ELb0EN4cute5tupleIJNS5_1CILi128EEENS7_ILi64EEES8_EEELi128ENS_6half_tEfNS_4arch4Sm80ELb0ELb0ELb0ELb0ELb1ELb0ELb1ELb1EEENS1_21CollectiveEpilogueFwdINS6_IJS8_S8_S9_EEENS6_IJNS7_ILi1EEESH_SH_EEESB_SD_Li128ELb0ELb1ELb1ELb0EEENS1_19SingleTileSchedulerILb0ELb1ELb1ELi128EEEEEEEEEvNT_6ParamsE)
        .other          _ZN7cutlass13device_kernelIN5flash19enable_sm80_to_sm89INS1_16FlashAttnFwdSm80INS1_25CollectiveMainloopFwdSm80ILi4ELi1ELb0EN4cute5tupleIJNS5_1CILi128EEENS7_ILi64EEES8_EEELi128ENS_6half_tEfNS_4arch4Sm80ELb0ELb0ELb0ELb0ELb1ELb0ELb1ELb1EEENS1_21CollectiveEpilogueFwdINS6_IJS8_S8_S9_EEENS6_IJNS7_ILi1EEESH_SH_EEESB_SD_Li128ELb0ELb1ELb1ELb0EEENS1_19SingleTileSchedulerILb0ELb1ELb1ELi128EEEEEEEEEvNT_6ParamsE,@"STO_CUDA_ENTRY STV_DEFAULT"
_ZN7cutlass13device_kernelIN5flash19enable_sm80_to_sm89INS1_16FlashAttnFwdSm80INS1_25CollectiveMainloopFwdSm80ILi4ELi1ELb0EN4cute5tupleIJNS5_1CILi128EEENS7_ILi64EEES8_EEELi128ENS_6half_tEfNS_4arch4Sm80ELb0ELb0ELb0ELb0ELb1ELb0ELb1ELb1EEENS1_21CollectiveEpilogueFwdINS6_IJS8_S8_S9_EEENS6_IJNS7_ILi1EEESH_SH_EEESB_SD_Li128ELb0ELb1ELb1ELb0EEENS1_19SingleTileSchedulerILb0ELb1ELb1ELi128EEEEEEEEEvNT_6ParamsE:
[----:B------:R-:W-:Y:S01]  /*0000*/  LDC R1, c[0x0][0x28] ;  /* 0x00000a00ff017b82 */ /* 0x000fe20000000800 */
[----:B------:R-:W-:Y:S05]  /*0010*/  EXIT ;  /* 0x000000000000794d */ /* 0x000fea0003800000 */
.L_x_15:
        /* <DEDUP_REMOVED lines=14> */
.L_x_39:


//--------------------- .text._ZN7cutlass13device_kernelIN5flash19enable_sm80_to_sm89INS1_16FlashAttnFwdSm80INS1_25CollectiveMainloopFwdSm80ILi8ELi1ELb1EN4cute5tupleIJNS5_1CILi128EEENS7_ILi112EEES8_EEELi128ENS_6half_tEfNS_4arch4Sm80ELb0ELb0ELb0ELb1ELb1ELb0ELb1ELb1EEENS1_21CollectiveEpilogueFwdINS6_IJS8_S8_S9_EEENS6_IJNS7_ILi1EEESH_SH_EEESB_SD_Li256ELb1ELb1ELb1ELb0EEENS1_36VarlenDynamicPersistentTileSchedulerILi128ELi112ELi256ELi256ELb1ELb1ELb0ELb0ELb1ELb1EEEEEEEEEvNT_6ParamsE --------------------------
	.section	.text._ZN7cutlass13device_kernelIN5flash19enable_sm80_to_sm89INS1_16FlashAttnFwdSm80INS1_25CollectiveMainloopFwdSm80ILi8ELi1ELb1EN4cute5tupleIJNS5_1CILi128EEENS7_ILi112EEES8_EEELi128ENS_6half_tEfNS_4arch4Sm80ELb0ELb0ELb0ELb1ELb1ELb0ELb1ELb1EEENS1_21CollectiveEpilogueFwdINS6_IJS8_S8_S9_EEENS6_IJNS7_ILi1EEESH_SH_EEESB_SD_Li256ELb1ELb1ELb1ELb0EEENS1_36VarlenDynamicPersistentTileSchedulerILi128ELi112ELi256ELi256ELb1ELb1ELb0ELb0ELb1ELb1EEEEEEEEEvNT_6ParamsE,"ax",@progbits
	.align	128
.text._ZN7cutlass13device_kernelIN5flash19enable_sm80_to_sm89INS1_16FlashAttnFwdSm80INS1_25CollectiveMainloopFwdSm80ILi8ELi1ELb1EN4cute5tupleIJNS5_1CILi128EEENS7_ILi112EEES8_EEELi128ENS_6half_tEfNS_4arch4Sm80ELb0ELb0ELb0ELb1ELb1ELb0ELb1ELb1EEENS1_21CollectiveEpilogueFwdINS6_IJS8_S8_S9_EEENS6_IJNS7_ILi1EEESH_SH_EEESB_SD_Li256ELb1ELb1ELb1ELb0EEENS1_36VarlenDynamicPersistentTileSchedulerILi128ELi112ELi256ELi256ELb1ELb1ELb0ELb0ELb1ELb1EEEEEEEEEvNT_6ParamsE:
        .type           _ZN7cutlass13device_kernelIN5flash19enable_sm80_to_sm89INS1_16FlashAttnFwdSm80INS1_25CollectiveMainloopFwdSm80ILi8ELi1ELb1EN4cute5tupleIJNS5_1CILi128EEENS7_ILi112EEES8_EEELi128ENS_6half_tEfNS_4arch4Sm80ELb0ELb0ELb0ELb1ELb1ELb0ELb1ELb1EEENS1_21CollectiveEpilogueFwdINS6_IJS8_S8_S9_EEENS6_IJNS7_ILi1EEESH_SH_EEESB_SD_Li256ELb1ELb1ELb1ELb0EEENS1_36VarlenDynamicPersistentTileSchedulerILi128ELi112ELi256ELi256ELb1ELb1ELb0ELb0ELb1ELb1EEEEEEEEEvNT_6ParamsE,@function
        .size           _ZN7cutlass13device_kernelIN5flash19enable_sm80_to_sm89INS1_16FlashAttnFwdSm80INS1_25CollectiveMainloopFwdSm80ILi8ELi1ELb1EN4cute5tupleIJNS5_1CILi128EEENS7_ILi112EEES8_EEELi128ENS_6half_tEfNS_4arch4Sm80ELb0ELb0ELb0ELb1ELb1ELb0ELb1ELb1EEENS1_21CollectiveEpilogueFwdINS6_IJS8_S8_S9_EEENS6_IJNS7_ILi1EEESH_SH_EEESB_SD_Li256ELb1ELb1ELb1ELb0EEENS1_36VarlenDynamicPersistentTileSchedulerILi128ELi112ELi256ELi256ELb1ELb1ELb0ELb0ELb1ELb1EEEEEEEEEvNT_6ParamsE,(.L_x_40 - _ZN7cutlass13device_kernelIN5flash19enable_sm80_to_sm89INS1_16FlashAttnFwdSm80INS1_25CollectiveMainloopFwdSm80ILi8ELi1ELb1EN4cute5tupleIJNS5_1CILi128EEENS7_ILi112EEES8_EEELi128ENS_6half_tEfNS_4arch4Sm80ELb0ELb0ELb0ELb1ELb1ELb0ELb1ELb1EEENS1_21CollectiveEpilogueFwdINS6_IJS8_S8_S9_EEENS6_IJNS7_ILi1EEESH_SH_EEESB_SD_Li256ELb1ELb1ELb1ELb0EEENS1_36VarlenDynamicPersistentTileSchedulerILi128ELi112ELi256ELi256ELb1ELb1ELb0ELb0ELb1ELb1EEEEEEEEEvNT_6ParamsE)
        .other          _ZN7cutlass13device_kernelIN5flash19enable_sm80_to_sm89INS1_16FlashAttnFwdSm80INS1_25CollectiveMainloopFwdSm80ILi8ELi1ELb1EN4cute5tupleIJNS5_1CILi128EEENS7_ILi112EEES8_EEELi128ENS_6half_tEfNS_4arch4Sm80ELb0ELb0ELb0ELb1ELb1ELb0ELb1ELb1EEENS1_21CollectiveEpilogueFwdINS6_IJS8_S8_S9_EEENS6_IJNS7_ILi1EEESH_SH_EEESB_SD_Li256ELb1ELb1ELb1ELb0EEENS1_36VarlenDynamicPersistentTileSchedulerILi128ELi112ELi256ELi256ELb1ELb1ELb0ELb0ELb1ELb1EEEEEEEEEvNT_6ParamsE,@"STO_CUDA_ENTRY STV_DEFAULT"
_ZN7cutlass13device_kernelIN5flash19enable_sm80_to_sm89INS1_16FlashAttnFwdSm80INS1_25CollectiveMainloopFwdSm80ILi8ELi1ELb1EN4cute5tupleIJNS5_1CILi128EEENS7_ILi112EEES8_EEELi128ENS_6half_tEfNS_4arch4Sm80ELb0ELb0ELb0ELb1ELb1ELb0ELb1ELb1EEENS1_21CollectiveEpilogueFwdINS6_IJS8_S8_S9_EEENS6_IJNS7_ILi1EEESH_SH_EEESB_SD_Li256ELb1ELb1ELb1ELb0EEENS1_36VarlenDynamicPersistentTileSchedulerILi128ELi112ELi256ELi256ELb1ELb1ELb0ELb0ELb1ELb1EEEEEEEEEvNT_6ParamsE:
[----:B------:R-:W-:Y:S01]  /*0000*/  LDC R1, c[0x0][0x28] ;  /* 0x00000a00ff017b82 */ /* 0x000fe20000000800 */
[----:B------:R-:W-:Y:S05]  /*0010*/  EXIT ;  /* 0x000000000000794d */ /* 0x000fea0003800000 */
.L_x_16:
        /* <DEDUP_REMOVED lines=14> */
.L_x_40:


//--------------------- .text._ZN7cutlass13device_kernelIN5flash19enable_sm80_to_sm89INS1_16FlashAttnFwdSm80INS1_25CollectiveMainloopFwdSm80ILi8ELi1ELb1EN4cute5tupleIJNS5_1CILi128EEENS7_ILi112EEES8_EEELi128ENS_6half_tEfNS_4arch4Sm80ELb0ELb0ELb0ELb1ELb1ELb1ELb1ELb1EEENS1_21CollectiveEpilogueFwdINS6_IJS8_S8_S9_EEENS6_IJNS7_ILi1EEESH_SH_EEESB_SD_Li256ELb1ELb1ELb1ELb0EEENS1_36VarlenDynamicPersistentTileSchedulerILi128ELi112ELi256ELi256ELb1ELb1ELb0ELb0ELb1ELb1EEEEEEEEEvNT_6ParamsE --------------------------
	.section	.text._ZN7cutlass13device_kernelIN5flash19enable_sm80_to_sm89INS1_16FlashAttnFwdSm80INS1_25CollectiveMainloopFwdSm80ILi8ELi1ELb1EN4cute5tupleIJNS5_1CILi128EEENS7_ILi112EEES8_EEELi128ENS_6half_tEfNS_4arch4Sm80ELb0ELb0ELb0ELb1ELb1ELb1ELb1ELb1EEENS1_21CollectiveEpilogueFwdINS6_IJS8_S8_S9_EEENS6_IJNS7_ILi1EEESH_SH_EEESB_SD_Li256ELb1ELb1ELb1ELb0EEENS1_36VarlenDynamicPersistentTileSchedulerILi128ELi112ELi256ELi256ELb1ELb1ELb0ELb0ELb1ELb1EEEEEEEEEvNT_6ParamsE,"ax",@progbits
	.align	128
.text._ZN7cutlass13device_kernelIN5flash19enable_sm80_to_sm89INS1_16FlashAttnFwdSm80INS1_25CollectiveMainloopFwdSm80ILi8ELi1ELb1EN4cute5tupleIJNS5_1CILi128EEENS7_ILi112EEES8_EEELi128ENS_6half_tEfNS_4arch4Sm80ELb0ELb0ELb0ELb1ELb1ELb1ELb1ELb1EEENS1_21CollectiveEpilogueFwdINS6_IJS8_S8_S9_EEENS6_IJNS7_ILi1EEESH_SH_EEESB_SD_Li256ELb1ELb1ELb1ELb0EEENS1_36VarlenDynamicPersistentTileSchedulerILi128ELi112ELi256ELi256ELb1ELb1ELb0ELb0ELb1ELb1EEEEEEEEEvNT_6ParamsE:
        .type           _ZN7cutlass13device_kernelIN5flash19enable_sm80_to_sm89INS1_16FlashAttnFwdSm80INS1_25CollectiveMainloopFwdSm80ILi8ELi1ELb1EN4cute5tupleIJNS5_1CILi128EEENS7_ILi112EEES8_EEELi128ENS_6half_tEfNS_4arch4Sm80ELb0ELb0ELb0ELb1ELb1ELb1ELb1ELb1EEENS1_21CollectiveEpilogueFwdINS6_IJS8_S8_S9_EEENS6_IJNS7_ILi1EEESH_SH_EEESB_SD_Li256ELb1ELb1ELb1ELb0EEENS1_36VarlenDynamicPersistentTileSchedulerILi128ELi112ELi256ELi256ELb1ELb1ELb0ELb0ELb1ELb1EEEEEEEEEvNT_6ParamsE,@function
        .size           _ZN7cutlass13device_kernelIN5flash19enable_sm80_to_sm89INS1_16FlashAttnFwdSm80INS1_25CollectiveMainloopFwdSm80ILi8ELi1ELb1EN4cute5tupleIJNS5_1CILi128EEENS7_ILi112EEES8_EEELi128ENS_6half_tEfNS_4arch4Sm80ELb0ELb0ELb0ELb1ELb1ELb1ELb1ELb1EEENS1_21CollectiveEpilogueFwdINS6_IJS8_S8_S9_EEENS6_IJNS7_ILi1EEESH_SH_EEESB_SD_Li256ELb1ELb1ELb1ELb0EEENS1_36VarlenDynamicPersistentTileSchedulerILi128ELi112ELi256ELi256ELb1ELb1ELb0ELb0ELb1ELb1EEEEEEEEEvNT_6ParamsE,(.L_x_41 - _ZN7cutlass13device_kernelIN5flash19enable_sm80_to_sm89INS1_16FlashAttnFwdSm80INS1_25CollectiveMainloopFwdSm80ILi8ELi1ELb1EN4cute5tupleIJNS5_1CILi128EEENS7_ILi112EEES8_EEELi128ENS_6half_tEfNS_4arch4Sm80ELb0ELb0ELb0ELb1ELb1ELb1ELb1ELb1EEENS1_21CollectiveEpilogueFwdINS6_IJS8_S8_S9_EEENS6_IJNS7_ILi1EEESH_SH_EEESB_SD_Li256ELb1ELb1ELb1ELb0EEENS1_36VarlenDynamicPersistentTileSchedulerILi128ELi112ELi256ELi256ELb1ELb1ELb0ELb0ELb1ELb1EEEEEEEEEvNT_6ParamsE)
        .other          _ZN7cutlass13device_kernelIN5flash19enable_sm80_to_sm89INS1_16FlashAttnFwdSm80INS1_25CollectiveMainloopFwdSm80ILi8ELi1ELb1EN4cute5tupleIJNS5_1CILi128EEENS7_ILi112EEES8_EEELi128ENS_6half_tEfNS_4arch4Sm80ELb0ELb0ELb0ELb1ELb1ELb1ELb1ELb1EEENS1_21CollectiveEpilogueFwdINS6_IJS8_S8_S9_EEENS6_IJNS7_ILi1EEESH_SH_EEESB_SD_Li256ELb1ELb1ELb1ELb0EEENS1_36VarlenDynamicPersistentTileSchedulerILi128ELi112ELi256ELi256ELb1ELb1ELb0ELb0ELb1ELb1EEEEEEEEEvNT_6ParamsE,@"STO_CUDA_ENTRY STV_DEFAULT"
_ZN7cutlass13device_kernelIN5flash19enable_sm80_to_sm89INS1_16FlashAttnFwdSm80INS1_25CollectiveMainloopFwdSm80ILi8ELi1ELb1EN4cute5tupleIJNS5_1CILi128EEENS7_ILi112EEES8_EEELi128ENS_6half_tEfNS_4arch4Sm80ELb0ELb0ELb0ELb1ELb1ELb1ELb1ELb1EEENS1_21CollectiveEpilogueFwdINS6_IJS8_S8_S9_EEENS6_IJNS7_ILi1EEESH_SH_EEESB_SD_Li256ELb1ELb1ELb1ELb0EEENS1_36VarlenDynamicPersistentTileSchedulerILi128ELi112ELi256ELi256ELb1ELb1ELb0ELb0ELb1ELb1EEEEEEEEEvNT_6ParamsE:
[----:B------:R-:W-:Y:S01]  /*0000*/  LDC R1, c[0x0][0x28] ;  /* 0x00000a00ff017b82 */ /* 0x000fe20000000800 */
[----:B------:R-:W-:Y:S05]  /*0010*/  EXIT ;  /* 0x000000000000794d */ /* 0x000fea0003800000 */
.L_x_17:
        /* <DEDUP_REMOVED lines=14> */
.L_x_41:


//--------------------- .text._ZN7cutlass13device_kernelIN5flash19enable_sm80_to_sm89INS1_16FlashAttnFwdSm80INS1_25CollectiveMainloopFwdSm80ILi4ELi1ELb0EN4cute5tupleIJNS5_1CILi128EEENS7_ILi48EEES8_EEELi128ENS_6half_tEfNS_4arch4Sm80ELb0ELb1ELb0ELb0ELb1ELb0ELb1ELb1EEENS1_21CollectiveEpilogueFwdINS6_IJS8_S8_S9_EEENS6_IJNS7_ILi1EEESH_SH_EEESB_SD_Li128ELb0ELb1ELb1ELb0EEENS1_19SingleTileSchedulerILb0ELb1ELb1ELi128EEEEEEEEEvNT_6ParamsE --------------------------
	.section	.text._ZN7cutlass13device_kernelIN5flash19enable_sm80_to_sm89INS1_16FlashAttnFwdSm80INS1_25CollectiveMainloopFwdSm80ILi4ELi1ELb0EN4cute5tupleIJNS5_1CILi128EEENS7_ILi48EEES8_EEELi128ENS_6half_tEfNS_4arch4Sm80ELb0ELb1ELb0ELb0ELb1ELb0ELb1ELb1EEENS1_21CollectiveEpilogueFwdINS6_IJS8_S8_S9_EEENS6_IJNS7_ILi1EEESH_SH_EEESB_SD_Li128ELb0ELb1ELb1ELb0EEENS1_19SingleTileSchedulerILb0ELb1ELb1ELi128EEEEEEEEEvNT_6ParamsE,"ax",@progbits
	.align	128
.text._ZN7cutlass13device_kernelIN5flash19enable_sm80_to_sm89INS1_16FlashAttnFwdSm80INS1_25CollectiveMainloopFwdSm80ILi4ELi1ELb0EN4cute5tupleIJNS5_1CILi128EEENS7_ILi48EEES8_EEELi128ENS_6half_tEfNS_4arch4Sm80ELb0ELb1ELb0ELb0ELb1ELb0ELb1ELb1EEENS1_21CollectiveEpilogueFwdINS6_IJS8_S8_S9_EEENS6_IJNS7_ILi1EEESH_SH_EEESB_SD_Li128ELb0ELb1ELb1ELb0EEENS1_19SingleTileSchedulerILb0ELb1ELb1ELi128EEEEEEEEEvNT_6ParamsE:
        .type           _ZN7cutlass13device_kernelIN5flash19enable_sm80_to_sm89INS1_16FlashAttnFwdSm80INS1_25CollectiveMainloopFwdSm80ILi4ELi1ELb0EN4cute5tupleIJNS5_1CILi128EEENS7_ILi48EEES8_EEELi128ENS_6half_tEfNS_4arch4Sm80ELb0ELb1ELb0ELb0ELb1ELb0ELb1ELb1EEENS1_21CollectiveEpilogueFwdINS6_IJS8_S8_S9_EEENS6_IJNS7_ILi1EEESH_SH_EEESB_SD_Li128ELb0ELb1ELb1ELb0EEENS1_19SingleTileSchedulerILb0ELb1ELb1ELi128EEEEEEEEEvNT_6ParamsE,@function
        .size           _ZN7cutlass13device_kernelIN5flash19enable_sm80_to_sm89INS1_16FlashAttnFwdSm80INS1_25CollectiveMainloopFwdSm80ILi4ELi1ELb0EN4cute5tupleIJNS5_1CILi128EEENS7_ILi48EEES8_EEELi128ENS_6half_tEfNS_4arch4Sm80ELb0ELb1ELb0ELb0ELb1ELb0ELb1ELb1EEENS1_21CollectiveEpilogueFwdINS6_IJS8_S8_S9_EEENS6_IJNS7_ILi1EEESH_SH_EEESB_SD_Li128ELb0ELb1ELb1ELb0EEENS1_19SingleTileSchedulerILb0ELb1ELb1ELi128EEEEEEEEEvNT_6ParamsE,(.L_x_42 - _ZN7cutlass13device_kernelIN5flash19enable_sm80_to_sm89INS1_16FlashAttnFwdSm80INS1_25CollectiveMainloopFwdSm80ILi4ELi1ELb0EN4cute5tupleIJNS5_1CILi128EEENS7_ILi48EEES8_EEELi128ENS_6half_tEfNS_4arch4Sm80ELb0ELb1ELb0ELb0ELb1ELb0ELb1ELb1EEENS1_21CollectiveEpilogueFwdINS6_IJS8_S8_S9_EEENS6_IJNS7_ILi1EEESH_SH_EEESB_SD_Li128ELb0ELb1ELb1ELb0EEENS1_19SingleTileSchedulerILb0ELb1ELb1ELi128EEEEEEEEEvNT_6ParamsE)
        .other          _ZN7cutlass13device_kernelIN5flash19enable_sm80_to_sm89INS1_16FlashAttnFwdSm80INS1_25CollectiveMainloopFwdSm80ILi4ELi1ELb0EN4cute5tupleIJNS5_1CILi128EEENS7_ILi48EEES8_EEELi128ENS_6half_tEfNS_4arch4Sm80ELb0ELb1ELb0ELb0ELb1ELb0ELb1ELb1EEENS1_21CollectiveEpilogueFwdINS6_IJS8_S8_S9_EEENS6_IJNS7_ILi1EEESH_SH_EEESB_SD_Li128ELb0ELb1ELb1ELb0EEENS1_19SingleTileSchedulerILb0ELb1ELb1ELi128EEEEEEEEEvNT_6ParamsE,@"STO_CUDA_ENTRY STV_DEFAULT"
_ZN7cutlass13device_kernelIN5flash19enable_sm80_to_sm89INS1_16FlashAttnFwdSm80INS1_25CollectiveMainloopFwdSm80ILi4ELi1ELb0EN4cute5tupleIJNS5_1CILi128EEENS7_ILi48EEES8_EEELi128ENS_6half_tEfNS_4arch4Sm80ELb0ELb1ELb0ELb0ELb1ELb0ELb1ELb1EEENS1_21CollectiveEpilogueFwdINS6_IJS8_S8_S9_EEENS6_IJNS7_ILi1EEESH_SH_EEESB_SD_Li128ELb0ELb1ELb1ELb0EEENS1_19SingleTileSchedulerILb0ELb1ELb1ELi128EEEEEEEEEvNT_6ParamsE:
[----:B------:R-:W-:Y:S01]  /*0000*/  LDC R1, c[0x0][0x28] ;  /* 0x00000a00ff017b82 */ /* 0x000fe20000000800 */
[----:B------:R-:W-:Y:S05]  /*0010*/  EXIT ;  /* 0x000000000000794d */ /* 0x000fea0003800000 */
.L_x_18:
        /* <DEDUP_REMOVED lines=14> */
.L_x_42:


//--------------------- .text._ZN7cutlass13device_kernelIN5flash19enable_sm80_to_sm89INS1_16FlashAttnFwdSm80INS1_25CollectiveMainloopFwdSm80ILi8ELi1ELb1EN4cute5tupleIJNS5_1CILi128EEENS7_ILi96EEES8_EEELi128ENS_6half_tEfNS_4arch4Sm80ELb0ELb1ELb0ELb1ELb1ELb0ELb1ELb1EEENS1_21CollectiveEpilogueFwdINS6_IJS8_S8_S9_EEENS6_IJNS7_ILi1EEESH_SH_EEESB_SD_Li256ELb1ELb1ELb1ELb0EEENS1_36VarlenDynamicPersistentTileSchedulerILi128ELi96ELi256ELi256ELb1ELb1ELb0ELb1ELb0ELb1EEEEEEEEEvNT_6ParamsE --------------------------
	.section	.text._ZN7cutlass13device_kernelIN5flash19enable_sm80_to_sm89INS1_16FlashAttnFwdSm80INS1_25CollectiveMainloopFwdSm80ILi8ELi1ELb1EN4cute5tupleIJNS5_1CILi128EEENS7_ILi96EEES8_EEELi128ENS_6half_tEfNS_4arch4Sm80ELb0ELb1ELb0ELb1ELb1ELb0ELb1ELb1EEENS1_21CollectiveEpilogueFwdINS6_IJS8_S8_S9_EEENS6_IJNS7_ILi1EEESH_SH_EEESB_SD_Li256ELb1ELb1ELb1ELb0EEENS1_36VarlenDynamicPersistentTileSchedulerILi128ELi96ELi256ELi256ELb1ELb1ELb0ELb1ELb0ELb1EEEEEEEEEvNT_6ParamsE,"ax",@progbits
	.align	128
.text._ZN7cutlass13device_kernelIN5flash19enable_sm80_to_sm89INS1_16FlashAttnFwdSm80INS1_25CollectiveMainloopFwdSm80ILi8ELi1ELb1EN4cute5tupleIJNS5_1CILi128EEENS7_ILi96EEES8_EEELi128ENS_6half_tEfNS_4arch4Sm80ELb0ELb1ELb0ELb1ELb1ELb0ELb1ELb1EEENS1_21CollectiveEpilogueFwdINS6_IJS8_S8_S9_EEENS6_IJNS7_ILi1EEESH_SH_EEESB_SD_Li256ELb1ELb1ELb1ELb0EEENS1_36VarlenDynamicPersistentTileSchedulerILi128ELi96ELi256ELi256ELb1ELb1ELb0ELb1ELb0ELb1EEEEEEEEEvNT_6ParamsE:
        .type           _ZN7cutlass13device_kernelIN5flash19enable_sm80_to_sm89INS1_16FlashAttnFwdSm80INS1_25CollectiveMainloopFwdSm80ILi8ELi1ELb1EN4cute5tupleIJNS5_1CILi128EEENS7_ILi96EEES8_EEELi128ENS_6half_tEfNS_4arch4Sm80ELb0ELb1ELb0ELb1ELb1ELb0ELb1ELb1EEENS1_21CollectiveEpilogueFwdINS6_IJS8_S8_S9_EEENS6_IJNS7_ILi1EEESH_SH_EEESB_SD_Li256ELb1ELb1ELb1ELb0EEENS1_36VarlenDynamicPersistentTileSchedulerILi128ELi96ELi256ELi256ELb1ELb1ELb0ELb1ELb0ELb1EEEEEEEEEvNT_6ParamsE,@function
        .size           _ZN7cutlass13device_kernelIN5flash19enable_sm80_to_sm89INS1_16FlashAttnFwdSm80INS1_25CollectiveMainloopFwdSm80ILi8ELi1ELb1EN4cute5tupleIJNS5_1CILi128EEENS7_ILi96EEES8_EEELi128ENS_6half_tEfNS_4arch4Sm80ELb0ELb1ELb0ELb1ELb1ELb0ELb1ELb1EEENS1_21CollectiveEpilogueFwdINS6_IJS8_S8_S9_EEENS6_IJNS7_ILi1EEESH_SH_EEESB_SD_Li256ELb1ELb1ELb1ELb0EEENS1_36VarlenDynamicPersistentTileSchedulerILi128ELi96ELi256ELi256ELb1ELb1ELb0ELb1ELb0ELb1EEEEEEEEEvNT_6ParamsE,(.L_x_43 - _ZN7cutlass13device_kernelIN5flash19enable_sm80_to_sm89INS1_16FlashAttnFwdSm80INS1_25CollectiveMainloopFwdSm80ILi8ELi1ELb1EN4cute5tupleIJNS5_1CILi128EEENS7_ILi96EEES8_EEELi128ENS_6half_tEfNS_4arch4Sm80ELb0ELb1ELb0ELb1ELb1ELb0ELb1ELb1EEENS1_21CollectiveEpilogueFwdINS6_IJS8_S8_S9_EEENS6_IJNS7_ILi1EEESH_SH_EEESB_SD_Li256ELb1ELb1ELb1ELb0EEENS1_36VarlenDynamicPersistentTileSchedulerILi128ELi96ELi256ELi256ELb1ELb1ELb0ELb1ELb0ELb1EEEEEEEEEvNT_6ParamsE)
        .other          _ZN7cutlass13device_kernelIN5flash19enable_sm80_to_sm89INS1_16FlashAttnFwdSm80INS1_25CollectiveMainloopFwdSm80ILi8ELi1ELb1EN4cute5tupleIJNS5_1CILi128EEENS7_ILi96EEES8_EEELi128ENS_6half_tEfNS_4arch4Sm80ELb0ELb1ELb0ELb1ELb1ELb0ELb1ELb1EEENS1_21CollectiveEpilogueFwdINS6_IJS8_S8_S9_EEENS6_IJNS7_ILi1EEESH_SH_EEESB_SD_Li256ELb1ELb1ELb1ELb0EEENS1_36VarlenDynamicPersistentTileSchedulerILi128ELi96ELi256ELi256ELb1ELb1ELb0ELb1ELb0ELb1EEEEEEEEEvNT_6ParamsE,@"STO_CUDA_ENTRY STV_DEFAULT"
_ZN7cutlass13device_kernelIN5flash19enable_sm80_to_sm89INS1_16FlashAttnFwdSm80INS1_25CollectiveMainloopFwdSm80ILi8ELi1ELb1EN4cute5tupleIJNS5_1CILi128EEENS7_ILi96EEES8_EEELi128ENS_6half_tEfNS_4arch4Sm80ELb0ELb1ELb0ELb1ELb1ELb0ELb1ELb1EEENS1_21CollectiveEpilogueFwdINS6_IJS8_S8_S9_EEENS6_IJNS7_ILi1EEESH_SH_EEESB_SD_Li256ELb1ELb1ELb1ELb0EEENS1_36VarlenDynamicPersistentTileSchedulerILi128ELi96ELi256ELi256ELb1ELb1ELb0ELb1ELb0ELb1EEEEEEEEEvNT_6ParamsE:
[----:B------:R-:W-:Y:S01]  /*0000*/  LDC R1, c[0x0][0x28] ;  /* 0x00000a00ff017b82 */ /* 0x000fe20000000800 */
[----:B------:R-:W-:Y:S05]  /*0010*/  EXIT ;  /* 0x000000000000794d */ /* 0x000fea0003800000 */
.L_x_19:
        /* <DEDUP_REMOVED lines=14> */
.L_x_43:


//--------------------- .text._ZN7cutlass13device_kernelIN5flash19enable_sm80_to_sm89INS1_16FlashAttnFwdSm80INS1_25CollectiveMainloopFwdSm80ILi8ELi1ELb1EN4cute5tupleIJNS5_1CILi128EEENS7_ILi96EEES8_EEELi128ENS_6half_tEfNS_4arch4Sm80ELb0ELb1ELb0ELb1ELb1ELb1ELb1ELb1EEENS1_21CollectiveEpilogueFwdINS6_IJS8_S8_S9_EEENS6_IJNS7_ILi1EEESH_SH_EEESB_SD_Li256ELb1ELb1ELb1ELb0EEENS1_36VarlenDynamicPersistentTileSchedulerILi128ELi96ELi256ELi256ELb1ELb1ELb0ELb1ELb0ELb1EEEEEEEEEvNT_6ParamsE --------------------------
	.section	.text._ZN7cutlass13device_kernelIN5flash19enable_sm80_to_sm89INS1_16FlashAttnFwdSm80INS1_25CollectiveMainloopFwdSm80ILi8ELi1ELb1EN4cute5tupleIJNS5_1CILi128EEENS7_ILi96EEES8_EEELi128ENS_6half_tEfNS_4arch4Sm80ELb0ELb1ELb0ELb1ELb1ELb1ELb1ELb1EEENS1_21CollectiveEpilogueFwdINS6_IJS8_S8_S9_EEENS6_IJNS7_ILi1EEESH_SH_EEESB_SD_Li256ELb1ELb1ELb1ELb0EEENS1_36VarlenDynamicPersistentTileSchedulerILi128ELi96ELi256ELi256ELb1ELb1ELb0ELb1ELb0ELb1EEEEEEEEEvNT_6ParamsE,"ax",@progbits
	.align	128
.text._ZN7cutlass13device_kernelIN5flash19enable_sm80_to_sm89INS1_16FlashAttnFwdSm80INS1_25CollectiveMainloopFwdSm80ILi8ELi1ELb1EN4cute5tupleIJNS5_1CILi128EEENS7_ILi96EEES8_EEELi128ENS_6half_tEfNS_4arch4Sm80ELb0ELb1ELb0ELb1ELb1ELb1ELb1ELb1EEENS1_21CollectiveEpilogueFwdINS6_IJS8_S8_S9_EEENS6_IJNS7_ILi1EEESH_SH_EEESB_SD_Li256ELb1ELb1ELb1ELb0EEENS1_36VarlenDynamicPersistentTileSchedulerILi128ELi96ELi256ELi256ELb1ELb1ELb0ELb1ELb0ELb1EEEEEEEEEvNT_6ParamsE:
        .type           _ZN7cutlass13device_kernelIN5flash19enable_sm80_to_sm89INS1_16FlashAttnFwdSm80INS1_25CollectiveMainloopFwdSm80ILi8ELi1ELb1EN4cute5tupleIJNS5_1CILi128EEENS7_ILi96EEES8_EEELi128ENS_6half_tEfNS_4arch4Sm80ELb0ELb1ELb0ELb1ELb1ELb1ELb1ELb1EEENS1_21CollectiveEpilogueFwdINS6_IJS8_S8_S9_EEENS6_IJNS7_ILi1EEESH_SH_EEESB_SD_Li256ELb1ELb1ELb1ELb0EEENS1_36VarlenDynamicPersistentTileSchedulerILi128ELi96ELi256ELi256ELb1ELb1ELb0ELb1ELb0ELb1EEEEEEEEEvNT_6ParamsE,@function
        .size           _ZN7cutlass13device_kernelIN5flash19enable_sm80_to_sm89INS1_16FlashAttnFwdSm80INS1_25CollectiveMainloopFwdSm80ILi8ELi1ELb1EN4cute5tupleIJNS5_1CILi128EEENS7_ILi96EEES8_EEELi128ENS_6half_tEfNS_4arch4Sm80ELb0ELb1ELb0ELb1ELb1ELb1ELb1ELb1EEENS1_21CollectiveEpilogueFwdINS6_IJS8_S8_S9_EEENS6_IJNS7_ILi1EEESH_SH_EEESB_SD_Li256ELb1ELb1ELb1ELb0EEENS1_36VarlenDynamicPersistentTileSchedulerILi128ELi96ELi256ELi256ELb1ELb1ELb0ELb1ELb0ELb1EEEEEEEEEvNT_6ParamsE,(.L_x_44 - _ZN7cutlass13device_kernelIN5flash19enable_sm80_to_sm89INS1_16FlashAttnFwdSm80INS1_25CollectiveMainloopFwdSm80ILi8ELi1ELb1EN4cute5tupleIJNS5_1CILi128EEENS7_ILi96EEES8_EEELi128ENS_6half_tEfNS_4arch4Sm80ELb0ELb1ELb0ELb1ELb1ELb1ELb1ELb1EEENS1_21CollectiveEpilogueFwdINS6_IJS8_S8_S9_EEENS6_IJNS7_ILi1EEESH_SH_EEESB_SD_Li256ELb1ELb1ELb1ELb0EEENS1_36VarlenDynamicPersistentTileSchedulerILi128ELi96ELi256ELi256ELb1ELb1ELb0ELb1ELb0ELb1EEEEEEEEEvNT_6ParamsE)
        .other          _ZN7cutlass13device_kernelIN5flash19enable_sm80_to_sm89INS1_16FlashAttnFwdSm80INS1_25CollectiveMainloopFwdSm80ILi8ELi1ELb1EN4cute5tupleIJNS5_1CILi128EEENS7_ILi96EEES8_EEELi128ENS_6half_tEfNS_4arch4Sm80ELb0ELb1ELb0ELb1ELb1ELb1ELb1ELb1EEENS1_21CollectiveEpilogueFwdINS6_IJS8_S8_S9_EEENS6_IJNS7_ILi1EEESH_SH_EEESB_SD_Li256ELb1ELb1ELb1ELb0EEENS1_36VarlenDynamicPersistentTileSchedulerILi128ELi96ELi256ELi256ELb1ELb1ELb0ELb1ELb0ELb1EEEEEEEEEvNT_6ParamsE,@"STO_CUDA_ENTRY STV_DEFAULT"
_ZN7cutlass13device_kernelIN5flash19enable_sm80_to_sm89INS1_16FlashAttnFwdSm80INS1_25CollectiveMainloopFwdSm80ILi8ELi1ELb1EN4cute5tupleIJNS5_1CILi128EEENS7_ILi96EEES8_EEELi128ENS_6half_tEfNS_4arch4Sm80ELb0ELb1ELb0ELb1ELb1ELb1ELb1ELb1EEENS1_21CollectiveEpilogueFwdINS6_IJS8_S8_S9_EEENS6_IJNS7_ILi1EEESH_SH_EEESB_SD_Li256ELb1ELb1ELb1ELb0EEENS1_36VarlenDynamicPersistentTileSchedulerILi128ELi96ELi256ELi256ELb1ELb1ELb0ELb1ELb0ELb1EEEEEEEEEvNT_6ParamsE:
[----:B------:R-:W-:Y:S01]  /*0000*/  LDC R1, c[0x0][0x28] ;  /* 0x00000a00ff017b82 */ /* 0x000fe20000000800 */
[----:B------:R-:W-:Y:S05]  /*0010*/  EXIT ;  /* 0x000000000000794d */ /* 0x000fea0003800000 */
.L_x_20:
        /* <DEDUP_REMOVED lines=14> */
.L_x_44:


//--------------------- .text._ZN7cutlass13device_kernelIN5flash19enable_sm80_to_sm89INS1_16FlashAttnFwdSm80INS1_25CollectiveMainloopFwdSm80ILi4ELi1ELb0EN4cute5tupleIJNS5_1CILi128EEENS7_ILi64EEES8_EEELi128ENS_6half_tEfNS_4arch4Sm80ELb1ELb0ELb0ELb0ELb1ELb0ELb1ELb1EEENS1_21CollectiveEpilogueFwdINS6_IJS8_S8_S9_EEENS6_IJNS7_ILi1EEESH_SH_EEESB_SD_Li128ELb0ELb1ELb1ELb0EEENS1_30DynamicPersistentTileSchedulerILi128ELi128ELb1ELb1ELb0EEEEEEEEEvNT_6ParamsE --------------------------
	.section	.text._ZN7cutlass13device_kernelIN5flash19enable_sm80_to_sm89INS1_16FlashAttnFwdSm80INS1_25CollectiveMainloopFwdSm80ILi4ELi1ELb0EN4cute5tupleIJNS5_1CILi128EEENS7_ILi64EEES8_EEELi128ENS_6half_tEfNS_4arch4Sm80ELb1ELb0ELb0ELb0ELb1ELb0ELb1ELb1EEENS1_21CollectiveEpilogueFwdINS6_IJS8_S8_S9_EEENS6_IJNS7_ILi1EEESH_SH_EEESB_SD_Li128ELb0ELb1ELb1ELb0EEENS1_30DynamicPersistentTileSchedulerILi128ELi128ELb1ELb1ELb0EEEEEEEEEvNT_6ParamsE,"ax",@progbits
	.align	128
.text._ZN7cutlass13device_kernelIN5flash19enable_sm80_to_sm89INS1_16FlashAttnFwdSm80INS1_25CollectiveMainloopFwdSm80ILi4ELi1ELb0EN4cute5tupleIJNS5_1CILi128EEENS7_ILi64EEES8_EEELi128ENS_6half_tEfNS_4arch4Sm80ELb1ELb0ELb0ELb0ELb1ELb0ELb1ELb1EEENS1_21CollectiveEpilogueFwdINS6_IJS8_S8_S9_EEENS6_IJNS7_ILi1EEESH_SH_EEESB_SD_Li128ELb0ELb1ELb1ELb0EEENS1_30DynamicPersistentTileSchedulerILi128ELi128ELb1ELb1ELb0EEEEEEEEEvNT_6ParamsE:
        .type           _ZN7cutlass13device_kernelIN5flash19enable_sm80_to_sm89INS1_16FlashAttnFwdSm80INS1_25CollectiveMainloopFwdSm80ILi4ELi1ELb0EN4cute5tupleIJNS5_1CILi128EEENS7_ILi64EEES8_EEELi128ENS_6half_tEfNS_4arch4Sm80ELb1ELb0ELb0ELb0ELb1ELb0ELb1ELb1EEENS1_21CollectiveEpilogueFwdINS6_IJS8_S8_S9_EEENS6_IJNS7_ILi1EEESH_SH_EEESB_SD_Li128ELb0ELb1ELb1ELb0EEENS1_30DynamicPersistentTileSchedulerILi128ELi128ELb1ELb1ELb0EEEEEEEEEvNT_6ParamsE,@function
        .size           _ZN7cutlass13device_kernelIN5flash19enable_sm80_to_sm89INS1_16FlashAttnFwdSm80INS1_25CollectiveMainloopFwdSm80ILi4ELi1ELb0EN4cute5tupleIJNS5_1CILi128EEENS7_ILi64EEES8_EEELi128ENS_6half_tEfNS_4arch4Sm80ELb1ELb0ELb0ELb0ELb1ELb0ELb1ELb1EEENS1_21CollectiveEpilogueFwdINS6_IJS8_S8_S9_EEENS6_IJNS7_ILi1EEESH_SH_EEESB_SD_Li128ELb0ELb1ELb1ELb0EEENS1_30DynamicPersistentTileSchedulerILi128ELi128ELb1ELb1ELb0EEEEEEEEEvNT_6ParamsE,(.L_x_45 - _ZN7cutlass13device_kernelIN5flash19enable_sm80_to_sm89INS1_16FlashAttnFwdSm80INS1_25CollectiveMainloopFwdSm80ILi4ELi1ELb0EN4cute5tupleIJNS5_1CILi128EEENS7_ILi64EEES8_EEELi128ENS_6half_tEfNS_4arch4Sm80ELb1ELb0ELb0ELb0ELb1ELb0ELb1ELb1EEENS1_21CollectiveEpilogueFwdINS6_IJS8_S8_S9_EEENS6_IJNS7_ILi1EEESH_SH_EEESB_SD_Li128ELb0ELb1ELb1ELb0EEENS1_30DynamicPersistentTileSchedulerILi128ELi128ELb1ELb1ELb0EEEEEEEEEvNT_6ParamsE)
        .other          _ZN7cutlass13device_kernelIN5flash19enable_sm80_to_sm89INS1_16FlashAttnFwdSm80INS1_25CollectiveMainloopFwdSm80ILi4ELi1ELb0EN4cute5tupleIJNS5_1CILi128EEENS7_ILi64EEES8_EEELi128ENS_6half_tEfNS_4arch4Sm80ELb1ELb0ELb0ELb0ELb1ELb0ELb1ELb1EEENS1_21CollectiveEpilogueFwdINS6_IJS8_S8_S9_EEENS6_IJNS7_ILi1EEESH_SH_EEESB_SD_Li128ELb0ELb1ELb1ELb0EEENS1_30DynamicPersistentTileSchedulerILi128ELi128ELb1ELb1ELb0EEEEEEEEEvNT_6ParamsE,@"STO_CUDA_ENTRY STV_DEFAULT"
_ZN7cutlass13device_kernelIN5flash19enable_sm80_to_sm89INS1_16FlashAttnFwdSm80INS1_25CollectiveMainloopFwdSm80ILi4ELi1ELb0EN4cute5tupleIJNS5_1CILi128EEENS7_ILi64EEES8_EEELi128ENS_6half_tEfNS_4arch4Sm80ELb1ELb0ELb0ELb0ELb1ELb0ELb1ELb1EEENS1_21CollectiveEpilogueFwdINS6_IJS8_S8_S9_EEENS6_IJNS7_ILi1EEESH_SH_EEESB_SD_Li128ELb0ELb1ELb1ELb0EEENS1_30DynamicPersistentTileSchedulerILi128ELi128ELb1ELb1ELb0EEEEEEEEEvNT_6ParamsE:
[----:B------:R-:W-:Y:S01]  /*0000*/  LDC R1, c[0x0][0x28] ;  /* 0x00000a00ff017b82 */ /* 0x000fe20000000800 */
[----:B------:R-:W-:Y:S05]  /*0010*/  EXIT ;  /* 0x000000000000794d */ /* 0x000fea0003800000 */
.L_x_21:
        /* <DEDUP_REMOVED lines=14> */
.L_x_45:


//--------------------- .text._ZN7cutlass13device_kernelIN5flash19enable_sm80_to_sm89INS1_16FlashAttnFwdSm80INS1_25CollectiveMainloopFwdSm80ILi8ELi1ELb1EN4cute5tupleIJNS5_1CILi128EEENS7_ILi112EEES8_EEELi128ENS_6half_tEfNS_4arch4Sm80ELb1ELb0ELb0ELb1ELb1ELb0ELb1ELb1EEENS1_21CollectiveEpilogueFwdINS6_IJS8_S8_S9_EEENS6_IJNS7_ILi1EEESH_SH_EEESB_SD_Li256ELb1ELb1ELb1ELb0EEENS1_36VarlenDynamicPersistentTileSchedulerILi128ELi112ELi256ELi256ELb1ELb1ELb0ELb1ELb1ELb1EEEEEEEEEvNT_6ParamsE --------------------------
	.section	.text._ZN7cutlass13device_kernelIN5flash19enable_sm80_to_sm89INS1_16FlashAttnFwdSm80INS1_25CollectiveMainloopFwdSm80ILi8ELi1ELb1EN4cute5tupleIJNS5_1CILi128EEENS7_ILi112EEES8_EEELi128ENS_6half_tEfNS_4arch4Sm80ELb1ELb0ELb0ELb1ELb1ELb0ELb1ELb1EEENS1_21CollectiveEpilogueFwdINS6_IJS8_S8_S9_EEENS6_IJNS7_ILi1EEESH_SH_EEESB_SD_Li256ELb1ELb1ELb1ELb0EEENS1_36VarlenDynamicPersistentTileSchedulerILi128ELi112ELi256ELi256ELb1ELb1ELb0ELb1ELb1ELb1EEEEEEEEEvNT_6ParamsE,"ax",@progbits
	.align	128
.text._ZN7cutlass13device_kernelIN5flash19enable_sm80_to_sm89INS1_16FlashAttnFwdSm80INS1_25CollectiveMainloopFwdSm80ILi8ELi1ELb1EN4cute5tupleIJNS5_1CILi128EEENS7_ILi112EEES8_EEELi128ENS_6half_tEfNS_4arch4Sm80ELb1ELb0ELb0ELb1ELb1ELb0ELb1ELb1EEENS1_21CollectiveEpilogueFwdINS6_IJS8_S8_S9_EEENS6_IJNS7_ILi1EEESH_SH_EEESB_SD_Li256ELb1ELb1ELb1ELb0EEENS1_36VarlenDynamicPersistentTileSchedulerILi128ELi112ELi256ELi256ELb1ELb1ELb0ELb1ELb1ELb1EEEEEEEEEvNT_6ParamsE:
        .type           _ZN7cutlass13device_kernelIN5flash19enable_sm80_to_sm89INS1_16FlashAttnFwdSm80INS1_25CollectiveMainloopFwdSm80ILi8ELi1ELb1EN4cute5tupleIJNS5_1CILi128EEENS7_ILi112EEES8_EEELi128ENS_6half_tEfNS_4arch4Sm80ELb1ELb0ELb0ELb1ELb1ELb0ELb1ELb1EEENS1_21CollectiveEpilogueFwdINS6_IJS8_S8_S9_EEENS6_IJNS7_ILi1EEESH_SH_EEESB_SD_Li256ELb1ELb1ELb1ELb0EEENS1_36VarlenDynamicPersistentTileSchedulerILi128ELi112ELi256ELi256ELb1ELb1ELb0ELb1ELb1ELb1EEEEEEEEEvNT_6ParamsE,@function
        .size           _ZN7cutlass13device_kernelIN5flash19enable_sm80_to_sm89INS1_16FlashAttnFwdSm80INS1_25CollectiveMainloopFwdSm80ILi8ELi1ELb1EN4cute5tupleIJNS5_1CILi128EEENS7_ILi112EEES8_EEELi128ENS_6half_tEfNS_4arch4Sm80ELb1ELb0ELb0ELb1ELb1ELb0ELb1ELb1EEENS1_21CollectiveEpilogueFwdINS6_IJS8_S8_S9_EEENS6_IJNS7_ILi1EEESH_SH_EEESB_SD_Li256ELb1ELb1ELb1ELb0EEENS1_36VarlenDynamicPersistentTileSchedulerILi128ELi112ELi256ELi256ELb1ELb1ELb0ELb1ELb1ELb1EEEEEEEEEvNT_6ParamsE,(.L_x_46 - _ZN7cutlass13device_kernelIN5flash19enable_sm80_to_sm89INS1_16FlashAttnFwdSm80INS1_25CollectiveMainloopFwdSm80ILi8ELi1ELb1EN4cute5tupleIJNS5_1CILi128EEENS7_ILi112EEES8_EEELi128ENS_6half_tEfNS_4arch4Sm80ELb1ELb0ELb0ELb1ELb1ELb0ELb1ELb1EEENS1_21CollectiveEpilogueFwdINS6_IJS8_S8_S9_EEENS6_IJNS7_ILi1EEESH_SH_EEESB_SD_Li256ELb1ELb1ELb1ELb0EEENS1_36VarlenDynamicPersistentTileSchedulerILi128ELi112ELi256ELi256ELb1ELb1ELb0ELb1ELb1ELb1EEEEEEEEEvNT_6ParamsE)
        .other          _ZN7cutlass13device_kernelIN5flash19enable_sm80_to_sm89INS1_16FlashAttnFwdSm80INS1_25CollectiveMainloopFwdSm80ILi8ELi1ELb1EN4cute5tupleIJNS5_1CILi128EEENS7_ILi112EEES8_EEELi128ENS_6half_tEfNS_4arch4Sm80ELb1ELb0ELb0ELb1ELb1ELb0ELb1ELb1EEENS1_21CollectiveEpilogueFwdINS6_IJS8_S8_S9_EEENS6_IJNS7_ILi1EEESH_SH_EEESB_SD_Li256ELb1ELb1ELb1ELb0EEENS1_36VarlenDynamicPersistentTileSchedulerILi128ELi112ELi256ELi256ELb1ELb1ELb0ELb1ELb1ELb1EEEEEEEEEvNT_6ParamsE,@"STO_CUDA_ENTRY STV_DEFAULT"
_ZN7cutlass13device_kernelIN5flash19enable_sm80_to_sm89INS1_16FlashAttnFwdSm80INS1_25CollectiveMainloopFwdSm80ILi8ELi1ELb1EN4cute5tupleIJNS5_1CILi128EEENS7_ILi112EEES8_EEELi128ENS_6half_tEfNS_4arch4Sm80ELb1ELb0ELb0ELb1ELb1ELb0ELb1ELb1EEENS1_21CollectiveEpilogueFwdINS6_IJS8_S8_S9_EEENS6_IJNS7_ILi1EEESH_SH_EEESB_SD_Li256ELb1ELb1ELb1ELb0EEENS1_36VarlenDynamicPersistentTileSchedulerILi128ELi112ELi256ELi256ELb1ELb1ELb0ELb1ELb1ELb1EEEEEEEEEvNT_6ParamsE:
[----:B------:R-:W-:Y:S01]  /*0000*/  LDC R1, c[0x0][0x28] ;  /* 0x00000a00ff017b82 */ /* 0x000fe20000000800 */
[----:B------:R-:W-:Y:S05]  /*0010*/  EXIT ;  /* 0x000000000000794d */ /* 0x000fea0003800000 */
.L_x_22:
        /* <DEDUP_REMOVED lines=14> */
.L_x_46:


//--------------------- .text._ZN7cutlass13device_kernelIN5flash19enable_sm80_to_sm89INS1_16FlashAttnFwdSm80INS1_25CollectiveMainloopFwdSm80ILi8ELi1ELb1EN4cute5tupleIJNS5_1CILi128EEENS7_ILi112EEES8_EEELi128ENS_6half_tEfNS_4arch4Sm80ELb1ELb0ELb0ELb1ELb1ELb1ELb1ELb1EEENS1_21CollectiveEpilogueFwdINS6_IJS8_S8_S9_EEENS6_IJNS7_ILi1EEESH_SH_EEESB_SD_Li256ELb1ELb1ELb1ELb0EEENS1_36VarlenDynamicPersistentTileSchedulerILi128ELi112ELi256ELi256ELb1ELb1ELb0ELb1ELb1ELb1EEEEEEEEEvNT_6ParamsE --------------------------
	.section	.text._ZN7cutlass13device_kernelIN5flash19enable_sm80_to_sm89INS1_16FlashAttnFwdSm80INS1_25CollectiveMainloopFwdSm80ILi8ELi1ELb1EN4cute5tupleIJNS5_1CILi128EEENS7_ILi112EEES8_EEELi128ENS_6half_tEfNS_4arch4Sm80ELb1ELb0ELb0ELb1ELb1ELb1ELb1ELb1EEENS1_21CollectiveEpilogueFwdINS6_IJS8_S8_S9_EEENS6_IJNS7_ILi1EEESH_SH_EEESB_SD_Li256ELb1ELb1ELb1ELb0EEENS1_36VarlenDynamicPersistentTileSchedulerILi128ELi112ELi256ELi256ELb1ELb1ELb0ELb1ELb1ELb1EEEEEEEEEvNT_6ParamsE,"ax",@progbits
	.align	128
.text._ZN7cutlass13device_kernelIN5flash19enable_sm80_to_sm89INS1_16FlashAttnFwdSm80INS1_25CollectiveMainloopFwdSm80ILi8ELi1ELb1EN4cute5tupleIJNS5_1CILi128EEENS7_ILi112EEES8_EEELi128ENS_6half_tEfNS_4arch4Sm80ELb1ELb0ELb0ELb1ELb1ELb1ELb1ELb1EEENS1_21CollectiveEpilogueFwdINS6_IJS8_S8_S9_EEENS6_IJNS7_ILi1EEESH_SH_EEESB_SD_Li256ELb1ELb1ELb1ELb0EEENS1_36VarlenDynamicPersistentTileSchedulerILi128ELi112ELi256ELi256ELb1ELb1ELb0ELb1ELb1ELb1EEEEEEEEEvNT_6ParamsE:
        .type           _ZN7cutlass13device_kernelIN5flash19enable_sm80_to_sm89INS1_16FlashAttnFwdSm80INS1_25CollectiveMainloopFwdSm80ILi8ELi1ELb1EN4cute5tupleIJNS5_1CILi128EEENS7_ILi112EEES8_EEELi128ENS_6half_tEfNS_4arch4Sm80ELb1ELb0ELb0ELb1ELb1ELb1ELb1ELb1EEENS1_21CollectiveEpilogueFwdINS6_IJS8_S8_S9_EEENS6_IJNS7_ILi1EEESH_SH_EEESB_SD_Li256ELb1ELb1ELb1ELb0EEENS1_36VarlenDynamicPersistentTileSchedulerILi128ELi112ELi256ELi256ELb1ELb1ELb0ELb1ELb1ELb1EEEEEEEEEvNT_6ParamsE,@function
        .size           _ZN7cutlass13device_kernelIN5flash19enable_sm80_to_sm89INS1_16FlashAttnFwdSm80INS1_25CollectiveMainloopFwdSm80ILi8ELi1ELb1EN4cute5tupleIJNS5_1CILi128EEENS7_ILi112EEES8_EEELi128ENS_6half_tEfNS_4arch4Sm80ELb1ELb0ELb0ELb1ELb1ELb1ELb1ELb1EEENS1_21CollectiveEpilogueFwdINS6_IJS8_S8_S9_EEENS6_IJNS7_ILi1EEESH_SH_EEESB_SD_Li256ELb1ELb1ELb1ELb0EEENS1_36VarlenDynamicPersistentTileSchedulerILi128ELi112ELi256ELi256ELb1ELb1ELb0ELb1ELb1ELb1EEEEEEEEEvNT_6ParamsE,(.L_x_47 - _ZN7cutlass13device_kernelIN5flash19enable_sm80_to_sm89INS1_16FlashAttnFwdSm80INS1_25CollectiveMainloopFwdSm80ILi8ELi1ELb1EN4cute5tupleIJNS5_1CILi128EEENS7_ILi112EEES8_EEELi128ENS_6half_tEfNS_4arch4Sm80ELb1ELb0ELb0ELb1ELb1ELb1ELb1ELb1EEENS1_21CollectiveEpilogueFwdINS6_IJS8_S8_S9_EEENS6_IJNS7_ILi1EEESH_SH_EEESB_SD_Li256ELb1ELb1ELb1ELb0EEENS1_36VarlenDynamicPersistentTileSchedulerILi128ELi112ELi256ELi256ELb1ELb1ELb0ELb1ELb1ELb1EEEEEEEEEvNT_6ParamsE)
        .other          _ZN7cutlass13device_kernelIN5flash19enable_sm80_to_sm89INS1_16FlashAttnFwdSm80INS1_25CollectiveMainloopFwdSm80ILi8ELi1ELb1EN4cute5tupleIJNS5_1CILi128EEENS7_ILi112EEES8_EEELi128ENS_6half_tEfNS_4arch4Sm80ELb1ELb0ELb0ELb1ELb1ELb1ELb1ELb1EEENS1_21CollectiveEpilogueFwdINS6_IJS8_S8_S9_EEENS6_IJNS7_ILi1EEESH_SH_EEESB_SD_Li256ELb1ELb1ELb1ELb0EEENS1_36VarlenDynamicPersistentTileSchedulerILi128ELi112ELi256ELi256ELb1ELb1ELb0ELb1ELb1ELb1EEEEEEEEEvNT_6ParamsE,@"STO_CUDA_ENTRY STV_DEFAULT"
_ZN7cutlass13device_kernelIN5flash19enable_sm80_to_sm89INS1_16FlashAttnFwdSm80INS1_25CollectiveMainloopFwdSm80ILi8ELi1ELb1EN4cute5tupleIJNS5_1CILi128EEENS7_ILi112EEES8_EEELi128ENS_6half_tEfNS_4arch4Sm80ELb1ELb0ELb0ELb1ELb1ELb1ELb1ELb1EEENS1_21CollectiveEpilogueFwdINS6_IJS8_S8_S9_EEENS6_IJNS7_ILi1EEESH_SH_EEESB_SD_Li256ELb1ELb1ELb1ELb0EEENS1_36VarlenDynamicPersistentTileSchedulerILi128ELi112ELi256ELi256ELb1ELb1ELb0ELb1ELb1ELb1EEEEEEEEEvNT_6ParamsE:
[----:B------:R-:W-:Y:S01]  /*0000*/  LDC R1, c[0x0][0x28] ;  /* 0x00000a00ff017b82 */ /* 0x000fe20000000800 */
[----:B------:R-:W-:Y:S05]  /*0010*/  EXIT ;  /* 0x000000000000794d */ /* 0x000fea0003800000 */
.L_x_23:
        /* <DEDUP_REMOVED lines=14> */
.L_x_47:


//--------------------- .nv.shared.reserved.0     --------------------------
	.section	.nv.shared.reserved.0,"aw",@nobits
	.weak		__nv_reservedSMEM_offset_0_alias
	.size		__nv_reservedSMEM_offset_0_alias, 0, 0
	.other		__nv_reservedSMEM_offset_0_alias,@"STO_CUDA_RESERVED_SHARED STV_DEFAULT"
__nv_reservedSMEM_offset_0_alias:
	.zero		0


//--------------------- .nv.global                --------------------------
	.section	.nv.global,"aw",@nobits
.nv.global:
	.type		_ZN89_INTERNAL_d0ce9be3_53_flash_fwd_hdim128_fp16_paged_split_softcapall_sm80_cu_cb12e5b6_28514cute1_E,@object
	.size		_ZN89_INTERNAL_d0ce9be3_53_flash_fwd_hdim128_fp16_paged_split_softcapall_sm80_cu_cb12e5b6_28514cute1_E,(_ZN89_INTERNAL_d0ce9be3_53_flash_fwd_hdim128_fp16_paged_split_softcapall_sm80_cu_cb12e5b6_28514cuda3std3__45__cpo6cbeginE - _ZN89_INTERNAL_d0ce9be3_53_flash_fwd_hdim128_fp16_paged_split_softcapall_sm80_cu_cb12e5b6_28514cute1_E)
_ZN89_INTERNAL_d0ce9be3_53_flash_fwd_hdim128_fp16_paged_split_softcapall_sm80_cu_cb12e5b6_28514cute1_E:
	.zero		1
	.type		_ZN89_INTERNAL_d0ce9be3_53_flash_fwd_hdim128_fp16_paged_split_softcapall_sm80_cu_cb12e5b6_28514cuda3std3__45__cpo6cbeginE,@object
	.size		_ZN89_INTERNAL_d0ce9be3_53_flash_fwd_hdim128_fp16_paged_split_softcapall_sm80_cu_cb12e5b6_28514cuda3std3__45__cpo6cbeginE,(_ZN89_INTERNAL_d0ce9be3_53_flash_fwd_hdim128_fp16_paged_split_softcapall_sm80_cu_cb12e5b6_28514cuda3std3__48in_placeE - _ZN89_INTERNAL_d0ce9be3_53_flash_fwd_hdim128_fp16_paged_split_softcapall_sm80_cu_cb12e5b6_28514cuda3std3__45__cpo6cbeginE)
_ZN89_INTERNAL_d0ce9be3_53_flash_fwd_hdim128_fp16_paged_split_softcapall_sm80_cu_cb12e5b6_28514cuda3std3__45__cpo6cbeginE:
	.zero		1
	.type		_ZN89_INTERNAL_d0ce9be3_53_flash_fwd_hdim128_fp16_paged_split_softcapall_sm80_cu_cb12e5b6_28514cuda3std3__48in_placeE,@object
	.size		_ZN89_INTERNAL_d0ce9be3_53_flash_fwd_hdim128_fp16_paged_split_softcapall_sm80_cu_cb12e5b6_28514cuda3std3__48in_placeE,(_ZN89_INTERNAL_d0ce9be3_53_flash_fwd_hdim128_fp16_paged_split_softcapall_sm80_cu_cb12e5b6_28514cuda3std6ranges3__45__cpo9iter_moveE - _ZN89_INTERNAL_d0ce9be3_53_flash_fwd_hdim128_fp16_paged_split_softcapall_sm80_cu_cb12e5b6_28514cuda3std3__48in_placeE)
_ZN89_INTERNAL_d0ce9be3_53_flash_fwd_hdim128_fp16_paged_split_softcapall_sm80_cu_cb12e5b6_28514cuda3std3__48in_placeE:
	.zero		1
	.type		_ZN89_INTERNAL_d0ce9be3_53_flash_fwd_hdim128_fp16_paged_split_softcapall_sm80_cu_cb12e5b6_28514cuda3std6ranges3__45__cpo9iter_moveE,@object
	.size		_ZN89_INTERNAL_d0ce9be3_53_flash_fwd_hdim128_fp16_paged_split_softcapall_sm80_cu_cb12e5b6_28514cuda3std6ranges3__45__cpo9iter_moveE,(_ZN89_INTERNAL_d0ce9be3_53_flash_fwd_hdim128_fp16_paged_split_softcapall_sm80_cu_cb12e5b6_28514cuda3std3__45__cpo5beginE - _ZN89_INTERNAL_d0ce9be3_53_flash_fwd_hdim128_fp16_paged_split_softcapall_sm80_cu_cb12e5b6_28514cuda3std6ranges3__45__cpo9iter_moveE)
_ZN89_INTERNAL_d0ce9be3_53_flash_fwd_hdim128_fp16_paged_split_softcapall_sm80_cu_cb12e5b6_28514cuda3std6ranges3__45__cpo9iter_moveE:
	.zero		1
	.type		_ZN89_INTERNAL_d0ce9be3_53_flash_fwd_hdim128_fp16_paged_split_softcapall_sm80_cu_cb12e5b6_28514cuda3std3__45__cpo5beginE,@object
	.size		_ZN89_INTERNAL_d0ce9be3_53_flash_fwd_hdim128_fp16_paged_split_softcapall_sm80_cu_cb12e5b6_28514cuda3std3__45__cpo5beginE,(_ZN89_INTERNAL_d0ce9be3_53_flash_fwd_hdim128_fp16_paged_split_softcapall_sm80_cu_cb12e5b6_28514cuda3std3__491_GLOBAL__N__d0ce9be3_53_flash_fwd_hdim128_fp16_paged_split_softcapall_sm80_cu_cb12e5b6_28516ignoreE - _ZN89_INTERNAL_d0ce9be3_53_flash_fwd_hdim128_fp16_paged_split_softcapall_sm80_cu_cb12e5b6_28514cuda3std3__45__cpo5beginE)
_ZN89_INTERNAL_d0ce9be3_53_flash_fwd_hdim128_fp16_paged_split_softcapall_sm80_cu_cb12e5b6_28514cuda3std3__45__cpo5beginE:
	.zero		1
	.type		_ZN89_INTERNAL_d0ce9be3_53_flash_fwd_hdim128_fp16_paged_split_softcapall_sm80_cu_cb12e5b6_28514cuda3std3__491_GLOBAL__N__d0ce9be3_53_flash_fwd_hdim128_fp16_paged_split_softcapall_sm80_cu_cb12e5b6_28516ignoreE,@object
	.size		_ZN89_INTERNAL_d0ce9be3_53_flash_fwd_hdim128_fp16_paged_split_softcapall_sm80_cu_cb12e5b6_28514cuda3std3__491_GLOBAL__N__d0ce9be3_53_flash_fwd_hdim128_fp16_paged_split_softcapall_sm80_cu_cb12e5b6_28516ignoreE,(_ZN89_INTERNAL_d0ce9be3_53_flash_fwd_hdim128_fp16_paged_split_softcapall_sm80_cu_cb12e5b6_28514cute7productE - _ZN89_INTERNAL_d0ce9be3_53_flash_fwd_hdim128_fp16_paged_split_softcapall_sm80_cu_cb12e5b6_28514cuda3std3__491_GLOBAL__N__d0ce9be3_53_flash_fwd_hdim128_fp16_paged_split_softcapall_sm80_cu_cb12e5b6_28516ignoreE)
_ZN89_INTERNAL_d0ce9be3_53_flash_fwd_hdim128_fp16_paged_split_softcapall_sm80_cu_cb12e5b6_28514cuda3std3__491_GLOBAL__N__d0ce9be3_53_flash_fwd_hdim128_fp16_paged_split_softcapall_sm80_cu_cb12e5b6_28516ignoreE:
	.zero		1
	.type		_ZN89_INTERNAL_d0ce9be3_53_flash_fwd_hdim128_fp16_paged_split_softcapall_sm80_cu_cb12e5b6_28514cute7productE,@object
	.size		_ZN89_INTERNAL_d0ce9be3_53_flash_fwd_hdim128_fp16_paged_split_softcapall_sm80_cu_cb12e5b6_28514cute7productE,(_ZN89_INTERNAL_d0ce9be3_53_flash_fwd_hdim128_fp16_paged_split_softcapall_sm80_cu_cb12e5b6_28514cuda3std3__45__cpo3endE - _ZN89_INTERNAL_d0ce9be3_53_flash_fwd_hdim128_fp16_paged_split_softcapall_sm80_cu_cb12e5b6_28514cute7productE)
_ZN89_INTERNAL_d0ce9be3_53_flash_fwd_hdim128_fp16_paged_split_softcapall_sm80_cu_cb12e5b6_28514cute7productE:
	.zero		1
	.type		_ZN89_INTERNAL_d0ce9be3_53_flash_fwd_hdim128_fp16_paged_split_softcapall_sm80_cu_cb12e5b6_28514cuda3std3__45__cpo3endE,@object
	.size		_ZN89_INTERNAL_d0ce9be3_53_flash_fwd_hdim128_fp16_paged_split_softcapall_sm80_cu_cb12e5b6_28514cuda3std3__45__cpo3endE,(_ZN89_INTERNAL_d0ce9be3_53_flash_fwd_hdim128_fp16_paged_split_softcapall_sm80_cu_cb12e5b6_28514cuda3std3__419piecewise_constructE - _ZN89_INTERNAL_d0ce9be3_53_flash_fwd_hdim128_fp16_paged_split_softcapall_sm80_cu_cb12e5b6_28514cuda3std3__45__cpo3endE)
_ZN89_INTERNAL_d0ce9be3_53_flash_fwd_hdim128_fp16_paged_split_softcapall_sm80_cu_cb12e5b6_28514cuda3std3__45__cpo3endE:
	.zero		1
	.type		_ZN89_INTERNAL_d0ce9be3_53_flash_fwd_hdim128_fp16_paged_split_softcapall_sm80_cu_cb12e5b6_28514cuda3std3__419piecewise_constructE,@object
	.size		_ZN89_INTERNAL_d0ce9be3_53_flash_fwd_hdim128_fp16_paged_split_softcapall_sm80_cu_cb12e5b6_28514cuda3std3__419piecewise_constructE,(_ZN89_INTERNAL_d0ce9be3_53_flash_fwd_hdim128_fp16_paged_split_softcapall_sm80_cu_cb12e5b6_28514cuda3std3__45__cpo4cendE - _ZN89_INTERNAL_d0ce9be3_53_flash_fwd_hdim128_fp16_paged_split_softcapall_sm80_cu_cb12e5b6_28514cuda3std3__419piecewise_constructE)
_ZN89_INTERNAL_d0ce9be3_53_flash_fwd_hdim128_fp16_paged_split_softcapall_sm80_cu_cb12e5b6_28514cuda3std3__419piecewise_constructE:
	.zero		1
	.type		_ZN89_INTERNAL_d0ce9be3_53_flash_fwd_hdim128_fp16_paged_split_softcapall_sm80_cu_cb12e5b6_28514cuda3std3__45__cpo4cendE,@object
	.size		_ZN89_INTERNAL_d0ce9be3_53_flash_fwd_hdim128_fp16_paged_split_softcapall_sm80_cu_cb12e5b6_28514cuda3std3__45__cpo4cendE,(_ZN89_INTERNAL_d0ce9be3_53_flash_fwd_hdim128_fp16_paged_split_softcapall_sm80_cu_cb12e5b6_28514cuda3std6ranges3__45__cpo4swapE - _ZN89_INTERNAL_d0ce9be3_53_flash_fwd_hdim128_fp16_paged_split_softcapall_sm80_cu_cb12e5b6_28514cuda3std3__45__cpo4cendE)
_ZN89_INTERNAL_d0ce9be3_53_flash_fwd_hdim128_fp16_paged_split_softcapall_sm80_cu_cb12e5b6_28514cuda3std3__45__cpo4cendE:
	.zero		1
	.type		_ZN89_INTERNAL_d0ce9be3_53_flash_fwd_hdim128_fp16_paged_split_softcapall_sm80_cu_cb12e5b6_28514cuda3std6ranges3__45__cpo4swapE,@object
	.size		_ZN89_INTERNAL_d0ce9be3_53_flash_fwd_hdim128_fp16_paged_split_softcapall_sm80_cu_cb12e5b6_28514cuda3std6ranges3__45__cpo4swapE,(.L_7 - _ZN89_INTERNAL_d0ce9be3_53_flash_fwd_hdim128_fp16_paged_split_softcapall_sm80_cu_cb12e5b6_28514cuda3std6ranges3__45__cpo4swapE)
_ZN89_INTERNAL_d0ce9be3_53_flash_fwd_hdim128_fp16_paged_split_softcapall_sm80_cu_cb12e5b6_28514cuda3std6ranges3__45__cpo4swapE:
	.zero		1
.L_7:


//--------------------- .nv.constant0._ZN7cutlass13device_kernelIN5flash19enable_sm80_to_sm89INS1_16FlashAttnFwdSm80INS1_25CollectiveMainloopFwdSm80ILi8ELi1ELb1EN4cute5tupleIJNS5_1CILi128EEES8_S8_EEELi128ENS_6half_tEfNS_4arch4Sm80ELb0ELb0ELb1ELb0ELb1ELb0ELb1ELb1EEENS1_21CollectiveEpilogueFwdIS9_NS6_IJNS7_ILi1EEESF_SF_EEESA_SC_Li256ELb0ELb1ELb1ELb0EEENS1_19SingleTileSchedulerILb0ELb1ELb1ELi128EEEEEEEEEvNT_6ParamsE --------------------------
	.section	.nv.constant0._ZN7cutlass13device_kernelIN5flash19enable_sm80_to_sm89INS1_16FlashAttnFwdSm80INS1_25CollectiveMainloopFwdSm80ILi8ELi1ELb1EN4cute5tupleIJNS5_1CILi128EEES8_S8_EEELi128ENS_6half_tEfNS_4arch4Sm80ELb0ELb0ELb1ELb0ELb1ELb0ELb1ELb1EEENS1_21CollectiveEpilogueFwdIS9_NS6_IJNS7_ILi1EEESF_SF_EEESA_SC_Li256ELb0ELb1ELb1ELb0EEENS1_19SingleTileSchedulerILb0ELb1ELb1ELi128EEEEEEEEEvNT_6ParamsE,"a",@progbits
	.sectionflags	@""
	.align	4
.nv.constant0._ZN7cutlass13device_kernelIN5flash19enable_sm80_to_sm89INS1_16FlashAttnFwdSm80INS1_25CollectiveMainloopFwdSm80ILi8ELi1ELb1EN4cute5tupleIJNS5_1CILi128EEES8_S8_EEELi128ENS_6half_tEfNS_4arch4Sm80ELb0ELb0ELb1ELb0ELb1ELb0ELb1ELb1EEENS1_21CollectiveEpilogueFwdIS9_NS6_IJNS7_ILi1EEESF_SF_EEESA_SC_Li256ELb0ELb1ELb1ELb0EEENS1_19SingleTileSchedulerILb0ELb1ELb1ELi128EEEEEEEEEvNT_6ParamsE:
	.zero		1576


//--------------------- .nv.constant0._ZN7cutlass13device_kernelIN5flash19enable_sm80_to_sm89INS1_16FlashAttnFwdSm80INS1_25CollectiveMainloopFwdSm80ILi8ELi1ELb1EN4cute5tupleIJNS5_1CILi128EEENS7_ILi96EEES8_EEELi128ENS_6half_tEfNS_4arch4Sm80ELb0ELb1ELb1ELb0ELb1ELb0ELb1ELb1EEENS1_21CollectiveEpilogueFwdINS6_IJS8_S8_S9_EEENS6_IJNS7_ILi1EEESH_SH_EEESB_SD_Li256ELb0ELb1ELb1ELb0EEENS1_19SingleTileSchedulerILb0ELb1ELb1ELi128EEEEEEEEEvNT_6ParamsE --------------------------
	.section	.nv.constant0._ZN7cutlass13device_kernelIN5flash19enable_sm80_to_sm89INS1_16FlashAttnFwdSm80INS1_25CollectiveMainloopFwdSm80ILi8ELi1ELb1EN4cute5tupleIJNS5_1CILi128EEENS7_ILi96EEES8_EEELi128ENS_6half_tEfNS_4arch4Sm80ELb0ELb1ELb1ELb0ELb1ELb0ELb1ELb1EEENS1_21CollectiveEpilogueFwdINS6_IJS8_S8_S9_EEENS6_IJNS7_ILi1EEESH_SH_EEESB_SD_Li256ELb0ELb1ELb1ELb0EEENS1_19SingleTileSchedulerILb0ELb1ELb1ELi128EEEEEEEEEvNT_6ParamsE,"a",@progbits
	.sectionflags	@""
	.align	4
.nv.constant0._ZN7cutlass13device_kernelIN5flash19enable_sm80_to_sm89INS1_16FlashAttnFwdSm80INS1_25CollectiveMainloopFwdSm80ILi8ELi1ELb1EN4cute5tupleIJNS5_1CILi128EEENS7_ILi96EEES8_EEELi128ENS_6half_tEfNS_4arch4Sm80ELb0ELb1ELb1ELb0ELb1ELb0ELb1ELb1EEENS1_21CollectiveEpilogueFwdINS6_IJS8_S8_S9_EEENS6_IJNS7_ILi1EEESH_SH_EEESB_SD_Li256ELb0ELb1ELb1ELb0EEENS1_19SingleTileSchedulerILb0ELb1ELb1ELi128EEEEEEEEEvNT_6ParamsE:
	.zero		1576


//--------------------- .nv.constant0._ZN7cutlass13device_kernelIN5flash19enable_sm80_to_sm89INS1_16FlashAttnFwdSm80INS1_25CollectiveMainloopFwdSm80ILi8ELi1ELb1EN4cute5tupleIJNS5_1CILi128EEES8_S8_EEELi128ENS_6half_tEfNS_4arch4Sm80ELb1ELb0ELb1ELb0ELb1ELb0ELb1ELb1EEENS1_21CollectiveEpilogueFwdIS9_NS6_IJNS7_ILi1EEESF_SF_EEESA_SC_Li256ELb0ELb1ELb1ELb0EEENS1_30DynamicPersistentTileSchedulerILi256ELi256ELb1ELb1ELb0EEEEEEEEEvNT_6ParamsE --------------------------
	.section	.nv.constant0._ZN7cutlass13device_kernelIN5flash19enable_sm80_to_sm89INS1_16FlashAttnFwdSm80INS1_25CollectiveMainloopFwdSm80ILi8ELi1ELb1EN4cute5tupleIJNS5_1CILi128EEES8_S8_EEELi128ENS_6half_tEfNS_4arch4Sm80ELb1ELb0ELb1ELb0ELb1ELb0ELb1ELb1EEENS1_21CollectiveEpilogueFwdIS9_NS6_IJNS7_ILi1EEESF_SF_EEESA_SC_Li256ELb0ELb1ELb1ELb0EEENS1_30DynamicPersistentTileSchedulerILi256ELi256ELb1ELb1ELb0EEEEEEEEEvNT_6ParamsE,"a",@progbits
	.sectionflags	@""
	.align	4
.nv.constant0._ZN7cutlass13device_kernelIN5flash19enable_sm80_to_sm89INS1_16FlashAttnFwdSm80INS1_25CollectiveMainloopFwdSm80ILi8ELi1ELb1EN4cute5tupleIJNS5_1CILi128EEES8_S8_EEELi128ENS_6half_tEfNS_4arch4Sm80ELb1ELb0ELb1ELb0ELb1ELb0ELb1ELb1EEENS1_21CollectiveEpilogueFwdIS9_NS6_IJNS7_ILi1EEESF_SF_EEESA_SC_Li256ELb0ELb1ELb1ELb0EEENS1_30DynamicPersistentTileSchedulerILi256ELi256ELb1ELb1ELb0EEEEEEEEEvNT_6ParamsE:
	.zero		1592


//--------------------- .nv.constant0._ZN7cutlass13device_kernelIN5flash19enable_sm80_to_sm89INS1_16FlashAttnFwdSm80INS1_25CollectiveMainloopFwdSm80ILi4ELi1ELb0EN4cute5tupleIJNS5_1CILi128EEENS7_ILi64EEES8_EEELi128ENS_6half_tEfNS_4arch4Sm80ELb0ELb0ELb1ELb0ELb1ELb0ELb1ELb1EEENS1_21CollectiveEpilogueFwdINS6_IJS8_S8_S9_EEENS6_IJNS7_ILi1EEESH_SH_EEESB_SD_Li128ELb0ELb1ELb1ELb0EEENS1_19SingleTileSchedulerILb0ELb1ELb1ELi128EEEEEEEEEvNT_6ParamsE --------------------------
	.section	.nv.constant0._ZN7cutlass13device_kernelIN5flash19enable_sm80_to_sm89INS1_16FlashAttnFwdSm80INS1_25CollectiveMainloopFwdSm80ILi4ELi1ELb0EN4cute5tupleIJNS5_1CILi128EEENS7_ILi64EEES8_EEELi128ENS_6half_tEfNS_4arch4Sm80ELb0ELb0ELb1ELb0ELb1ELb0ELb1ELb1EEENS1_21CollectiveEpilogueFwdINS6_IJS8_S8_S9_EEENS6_IJNS7_ILi1EEESH_SH_EEESB_SD_Li128ELb0ELb1ELb1ELb0EEENS1_19SingleTileSchedulerILb0ELb1ELb1ELi128EEEEEEEEEvNT_6ParamsE,"a",@progbits
	.sectionflags	@""
	.align	4
.nv.constant0._ZN7cutlass13device_kernelIN5flash19enable_sm80_to_sm89INS1_16FlashAttnFwdSm80INS1_25CollectiveMainloopFwdSm80ILi4ELi1ELb0EN4cute5tupleIJNS5_1CILi128EEENS7_ILi64EEES8_EEELi128ENS_6half_tEfNS_4arch4Sm80ELb0ELb0ELb1ELb0ELb1ELb0ELb1ELb1EEENS1_21CollectiveEpilogueFwdINS6_IJS8_S8_S9_EEENS6_IJNS7_ILi1EEESH_SH_EEESB_SD_Li128ELb0ELb1ELb1ELb0EEENS1_19SingleTileSchedulerILb0ELb1ELb1ELi128EEEEEEEEEvNT_6ParamsE:
	.zero		1576


//--------------------- .nv.constant0._ZN7cutlass13device_kernelIN5flash19enable_sm80_to_sm89INS1_16FlashAttnFwdSm80INS1_25CollectiveMainloopFwdSm80ILi8ELi1ELb1EN4cute5tupleIJNS5_1CILi128EEENS7_ILi112EEES8_EEELi128ENS_6half_tEfNS_4arch4Sm80ELb0ELb0ELb1ELb1ELb1ELb0ELb1ELb1EEENS1_21CollectiveEpilogueFwdINS6_IJS8_S8_S9_EEENS6_IJNS7_ILi1EEESH_SH_EEESB_SD_Li256ELb1ELb1ELb1ELb0EEENS1_36VarlenDynamicPersistentTileSchedulerILi128ELi112ELi256ELi256ELb1ELb1ELb0ELb0ELb1ELb1EEEEEEEEEvNT_6ParamsE --------------------------
	.section	.nv.constant0._ZN7cutlass13device_kernelIN5flash19enable_sm80_to_sm89INS1_16FlashAttnFwdSm80INS1_25CollectiveMainloopFwdSm80ILi8ELi1ELb1EN4cute5tupleIJNS5_1CILi128EEENS7_ILi112EEES8_EEELi128ENS_6half_tEfNS_4arch4Sm80ELb0ELb0ELb1ELb1ELb1ELb0ELb1ELb1EEENS1_21CollectiveEpilogueFwdINS6_IJS8_S8_S9_EEENS6_IJNS7_ILi1EEESH_SH_EEESB_SD_Li256ELb1ELb1ELb1ELb0EEENS1_36VarlenDynamicPersistentTileSchedulerILi128ELi112ELi256ELi256ELb1ELb1ELb0ELb0ELb1ELb1EEEEEEEEEvNT_6ParamsE,"a",@progbits
	.sectionflags	@""
	.align	4
.nv.constant0._ZN7cutlass13device_kernelIN5flash19enable_sm80_to_sm89INS1_16FlashAttnFwdSm80INS1_25CollectiveMainloopFwdSm80ILi8ELi1ELb1EN4cute5tupleIJNS5_1CILi128EEENS7_ILi112EEES8_EEELi128ENS_6half_tEfNS_4arch4Sm80ELb0ELb0ELb1ELb1ELb1ELb0ELb1ELb1EEENS1_21CollectiveEpilogueFwdINS6_IJS8_S8_S9_EEENS6_IJNS7_ILi1EEESH_SH_EEESB_SD_Li256ELb1ELb1ELb1ELb0EEENS1_36VarlenDynamicPersistentTileSchedulerILi128ELi112ELi256ELi256ELb1ELb1ELb0ELb0ELb1ELb1EEEEEEEEEvNT_6ParamsE:
	.zero		1608


//--------------------- .nv.constant0._ZN7cutlass13device_kernelIN5flash19enable_sm80_to_sm89INS1_16FlashAttnFwdSm80INS1_25CollectiveMainloopFwdSm80ILi8ELi1ELb1EN4cute5tupleIJNS5_1CILi128EEENS7_ILi112EEES8_EEELi128ENS_6half_tEfNS_4arch4Sm80ELb0ELb0ELb1ELb1ELb1ELb1ELb1ELb1EEENS1_21CollectiveEpilogueFwdINS6_IJS8_S8_S9_EEENS6_IJNS7_ILi1EEESH_SH_EEESB_SD_Li256ELb1ELb1ELb1ELb0EEENS1_36VarlenDynamicPersistentTileSchedulerILi128ELi112ELi256ELi256ELb1ELb1ELb0ELb0ELb1ELb1EEEEEEEEEvNT_6ParamsE --------------------------
	.section	.nv.constant0._ZN7cutlass13device_kernelIN5flash19enable_sm80_to_sm89INS1_16FlashAttnFwdSm80INS1_25CollectiveMainloopFwdSm80ILi8ELi1ELb1EN4cute5tupleIJNS5_1CILi128EEENS7_ILi112EEES8_EEELi128ENS_6half_tEfNS_4arch4Sm80ELb0ELb0ELb1ELb1ELb1ELb1ELb1ELb1EEENS1_21CollectiveEpilogueFwdINS6_IJS8_S8_S9_EEENS6_IJNS7_ILi1EEESH_SH_EEESB_SD_Li256ELb1ELb1ELb1ELb0EEENS1_36VarlenDynamicPersistentTileSchedulerILi128ELi112ELi256ELi256ELb1ELb1ELb0ELb0ELb1ELb1EEEEEEEEEvNT_6ParamsE,"a",@progbits
	.sectionflags	@""
	.align	4
.nv.constant0._ZN7cutlass13device_kernelIN5flash19enable_sm80_to_sm89INS1_16FlashAttnFwdSm80INS1_25CollectiveMainloopFwdSm80ILi8ELi1ELb1EN4cute5tupleIJNS5_1CILi128EEENS7_ILi112EEES8_EEELi128ENS_6half_tEfNS_4arch4Sm80ELb0ELb0ELb1ELb1ELb1ELb1ELb1ELb1EEENS1_21CollectiveEpilogueFwdINS6_IJS8_S8_S9_EEENS6_IJNS7_ILi1EEESH_SH_EEESB_SD_Li256ELb1ELb1ELb1ELb0EEENS1_36VarlenDynamicPersistentTileSchedulerILi128ELi112ELi256ELi256ELb1ELb1ELb0ELb0ELb1ELb1EEEEEEEEEvNT_6ParamsE:
	.zero		1608


//--------------------- .nv.constant0._ZN7cutlass13device_kernelIN5flash19enable_sm80_to_sm89INS1_16FlashAttnFwdSm80INS1_25CollectiveMainloopFwdSm80ILi4ELi1ELb0EN4cute5tupleIJNS5_1CILi128EEENS7_ILi48EEES8_EEELi128ENS_6half_tEfNS_4arch4Sm80ELb0ELb1ELb1ELb0ELb1ELb0ELb1ELb1EEENS1_21CollectiveEpilogueFwdINS6_IJS8_S8_S9_EEENS6_IJNS7_ILi1EEESH_SH_EEESB_SD_Li128ELb0ELb1ELb1ELb0EEENS1_19SingleTileSchedulerILb0ELb1ELb1ELi128EEEEEEEEEvNT_6ParamsE --------------------------
	.section	.nv.constant0._ZN7cutlass13device_kernelIN5flash19enable_sm80_to_sm89INS1_16FlashAttnFwdSm80INS1_25CollectiveMainloopFwdSm80ILi4ELi1ELb0EN4cute5tupleIJNS5_1CILi128EEENS7_ILi48EEES8_EEELi128ENS_6half_tEfNS_4arch4Sm80ELb0ELb1ELb1ELb0ELb1ELb0ELb1ELb1EEENS1_21CollectiveEpilogueFwdINS6_IJS8_S8_S9_EEENS6_IJNS7_ILi1EEESH_SH_EEESB_SD_Li128ELb0ELb1ELb1ELb0EEENS1_19SingleTileSchedulerILb0ELb1ELb1ELi128EEEEEEEEEvNT_6ParamsE,"a",@progbits
	.sectionflags	@""
	.align	4
.nv.constant0._ZN7cutlass13device_kernelIN5flash19enable_sm80_to_sm89INS1_16FlashAttnFwdSm80INS1_25CollectiveMainloopFwdSm80ILi4ELi1ELb0EN4cute5tupleIJNS5_1CILi128EEENS7_ILi48EEES8_EEELi128ENS_6half_tEfNS_4arch4Sm80ELb0ELb1ELb1ELb0ELb1ELb0ELb1ELb1EEENS1_21CollectiveEpilogueFwdINS6_IJS8_S8_S9_EEENS6_IJNS7_ILi1EEESH_SH_EEESB_SD_Li128ELb0ELb1ELb1ELb0EEENS1_19SingleTileSchedulerILb0ELb1ELb1ELi128EEEEEEEEEvNT_6ParamsE:
	.zero		1576


//--------------------- .nv.constant0._ZN7cutlass13device_kernelIN5flash19enable_sm80_to_sm89INS1_16FlashAttnFwdSm80INS1_25CollectiveMainloopFwdSm80ILi8ELi1ELb1EN4cute5tupleIJNS5_1CILi128EEENS7_ILi96EEES8_EEELi128ENS_6half_tEfNS_4arch4Sm80ELb0ELb1ELb1ELb1ELb1ELb0ELb1ELb1EEENS1_21CollectiveEpilogueFwdINS6_IJS8_S8_S9_EEENS6_IJNS7_ILi1EEESH_SH_EEESB_SD_Li256ELb1ELb1ELb1ELb0EEENS1_36VarlenDynamicPersistentTileSchedulerILi128ELi96ELi256ELi256ELb1ELb1ELb0ELb1ELb0ELb1EEEEEEEEEvNT_6ParamsE --------------------------
	.section	.nv.constant0._ZN7cutlass13device_kernelIN5flash19enable_sm80_to_sm89INS1_16FlashAttnFwdSm80INS1_25CollectiveMainloopFwdSm80ILi8ELi1ELb1EN4cute5tupleIJNS5_1CILi128EEENS7_ILi96EEES8_EEELi128ENS_6half_tEfNS_4arch4Sm80ELb0ELb1ELb1ELb1ELb1ELb0ELb1ELb1EEENS1_21CollectiveEpilogueFwdINS6_IJS8_S8_S9_EEENS6_IJNS7_ILi1EEESH_SH_EEESB_SD_Li256ELb1ELb1ELb1ELb0EEENS1_36VarlenDynamicPersistentTileSchedulerILi128ELi96ELi256ELi256ELb1ELb1ELb0ELb1ELb0ELb1EEEEEEEEEvNT_6ParamsE,"a",@progbits
	.sectionflags	@""
	.align	4
.nv.constant0._ZN7cutlass13device_kernelIN5flash19enable_sm80_to_sm89INS1_16FlashAttnFwdSm80INS1_25CollectiveMainloopFwdSm80ILi8ELi1ELb1EN4cute5tupleIJNS5_1CILi128EEENS7_ILi96EEES8_EEELi128ENS_6half_tEfNS_4arch4Sm80ELb0ELb1ELb1ELb1ELb1ELb0ELb1ELb1EEENS1_21CollectiveEpilogueFwdINS6_IJS8_S8_S9_EEENS6_IJNS7_ILi1EEESH_SH_EEESB_SD_Li256ELb1ELb1ELb1ELb0EEENS1_36VarlenDynamicPersistentTileSchedulerILi128ELi96ELi256ELi256ELb1ELb1ELb0ELb1ELb0ELb1EEEEEEEEEvNT_6ParamsE:
	.zero		1608


//--------------------- .nv.constant0._ZN7cutlass13device_kernelIN5flash19enable_sm80_to_sm89INS1_16FlashAttnFwdSm80INS1_25CollectiveMainloopFwdSm80ILi8ELi1ELb1EN4cute5tupleIJNS5_1CILi128EEENS7_ILi96EEES8_EEELi128ENS_6half_tEfNS_4arch4Sm80ELb0ELb1ELb1ELb1ELb1ELb1ELb1ELb1EEENS1_21CollectiveEpilogueFwdINS6_IJS8_S8_S9_EEENS6_IJNS7_ILi1EEESH_SH_EEESB_SD_Li256ELb1ELb1ELb1ELb0EEENS1_36VarlenDynamicPersistentTileSchedulerILi128ELi96ELi256ELi256ELb1ELb1ELb0ELb1ELb0ELb1EEEEEEEEEvNT_6ParamsE --------------------------
	.section	.nv.constant0._ZN7cutlass13device_kernelIN5flash19enable_sm80_to_sm89INS1_16FlashAttnFwdSm80INS1_25CollectiveMainloopFwdSm80ILi8ELi1ELb1EN4cute5tupleIJNS5_1CILi128EEENS7_ILi96EEES8_EEELi128ENS_6half_tEfNS_4arch4Sm80ELb0ELb1ELb1ELb1ELb1ELb1ELb1ELb1EEENS1_21CollectiveEpilogueFwdINS6_IJS8_S8_S9_EEENS6_IJNS7_ILi1EEESH_SH_EEESB_SD_Li256ELb1ELb1ELb1ELb0EEENS1_36VarlenDynamicPersistentTileSchedulerILi128ELi96ELi256ELi256ELb1ELb1ELb0ELb1ELb0ELb1EEEEEEEEEvNT_6ParamsE,"a",@progbits
	.sectionflags	@""
	.align	4
.nv.constant0._ZN7cutlass13device_kernelIN5flash19enable_sm80_to_sm89INS1_16FlashAttnFwdSm80INS1_25CollectiveMainloopFwdSm80ILi8ELi1ELb1EN4cute5tupleIJNS5_1CILi128EEENS7_ILi96EEES8_EEELi128ENS_6half_tEfNS_4arch4Sm80ELb0ELb1ELb1ELb1ELb1ELb1ELb1ELb1EEENS1_21CollectiveEpilogueFwdINS6_IJS8_S8_S9_EEENS6_IJNS7_ILi1EEESH_SH_EEESB_SD_Li256ELb1ELb1ELb1ELb0EEENS1_36VarlenDynamicPersistentTileSchedulerILi128ELi96ELi256ELi256ELb1ELb1ELb0ELb1ELb0ELb1EEEEEEEEEvNT_6ParamsE:
	.zero		1608


//--------------------- .nv.constant0._ZN7cutlass13device_kernelIN5flash19enable_sm80_to_sm89INS1_16FlashAttnFwdSm80INS1_25CollectiveMainloopFwdSm80ILi4ELi1ELb0EN4cute5tupleIJNS5_1CILi128EEENS7_ILi64EEES8_EEELi128ENS_6half_tEfNS_4arch4Sm80ELb1ELb0ELb1ELb0ELb1ELb0ELb1ELb1EEENS1_21CollectiveEpilogueFwdINS6_IJS8_S8_S9_EEENS6_IJNS7_ILi1EEESH_SH_EEESB_SD_Li128ELb0ELb1ELb1ELb0EEENS1_30DynamicPersistentTileSchedulerILi128ELi128ELb1ELb1ELb0EEEEEEEEEvNT_6ParamsE --------------------------
	.section	.nv.constant0._ZN7cutlass13device_kernelIN5flash19enable_sm80_to_sm89INS1_16FlashAttnFwdSm80INS1_25CollectiveMainloopFwdSm80ILi4ELi1ELb0EN4cute5tupleIJNS5_1CILi128EEENS7_ILi64EEES8_EEELi128ENS_6half_tEfNS_4arch4Sm80ELb1ELb0ELb1ELb0ELb1ELb0ELb1ELb1EEENS1_21CollectiveEpilogueFwdINS6_IJS8_S8_S9_EEENS6_IJNS7_ILi1EEESH_SH_EEESB_SD_Li128ELb0ELb1ELb1ELb0EEENS1_30DynamicPersistentTileSchedulerILi128ELi128ELb1ELb1ELb0EEEEEEEEEvNT_6ParamsE,"a",@progbits
	.sectionflags	@""
	.align	4
.nv.constant0._ZN7cutlass13device_kernelIN5flash19enable_sm80_to_sm89INS1_16FlashAttnFwdSm80INS1_25CollectiveMainloopFwdSm80ILi4ELi1ELb0EN4cute5tupleIJNS5_1CILi128EEENS7_ILi64EEES8_EEELi128ENS_6half_tEfNS_4arch4Sm80ELb1ELb0ELb1ELb0ELb1ELb0ELb1ELb1EEENS1_21CollectiveEpilogueFwdINS6_IJS8_S8_S9_EEENS6_IJNS7_ILi1EEESH_SH_EEESB_SD_Li128ELb0ELb1ELb1ELb0EEENS1_30DynamicPersistentTileSchedulerILi128ELi128ELb1ELb1ELb0EEEEEEEEEvNT_6ParamsE:
	.zero		1592


//--------------------- .nv.constant0._ZN7cutlass13device_kernelIN5flash19enable_sm80_to_sm89INS1_16FlashAttnFwdSm80INS1_25CollectiveMainloopFwdSm80ILi8ELi1ELb1EN4cute5tupleIJNS5_1CILi128EEENS7_ILi112EEES8_EEELi128ENS_6half_tEfNS_4arch4Sm80ELb1ELb0ELb1ELb1ELb1ELb0ELb1ELb1EEENS1_21CollectiveEpilogueFwdINS6_IJS8_S8_S9_EEENS6_IJNS7_ILi1EEESH_SH_EEESB_SD_Li256ELb1ELb1ELb1ELb0EEENS1_36VarlenDynamicPersistentTileSchedulerILi128ELi112ELi256ELi256ELb1ELb1ELb0ELb1ELb1ELb1EEEEEEEEEvNT_6ParamsE --------------------------
	.section	.nv.constant0._ZN7cutlass13device_kernelIN5flash19enable_sm80_to_sm89INS1_16FlashAttnFwdSm80INS1_25CollectiveMainloopFwdSm80ILi8ELi1ELb1EN4cute5tupleIJNS5_1CILi128EEENS7_ILi112EEES8_EEELi128ENS_6half_tEfNS_4arch4Sm80ELb1ELb0ELb1ELb1ELb1ELb0ELb1ELb1EEENS1_21CollectiveEpilogueFwdINS6_IJS8_S8_S9_EEENS6_IJNS7_ILi1EEESH_SH_EEESB_SD_Li256ELb1ELb1ELb1ELb0EEENS1_36VarlenDynamicPersistentTileSchedulerILi128ELi112ELi256ELi256ELb1ELb1ELb0ELb1ELb1ELb1EEEEEEEEEvNT_6ParamsE,"a",@progbits
	.sectionflags	@""
	.align	4
.nv.constant0._ZN7cutlass13device_kernelIN5flash19enable_sm80_to_sm89INS1_16FlashAttnFwdSm80INS1_25CollectiveMainloopFwdSm80ILi8ELi1ELb1EN4cute5tupleIJNS5_1CILi128EEENS7_ILi112EEES8_EEELi128ENS_6half_tEfNS_4arch4Sm80ELb1ELb0ELb1ELb1ELb1ELb0ELb1ELb1EEENS1_21CollectiveEpilogueFwdINS6_IJS8_S8_S9_EEENS6_IJNS7_ILi1EEESH_SH_EEESB_SD_Li256ELb1ELb1ELb1ELb0EEENS1_36VarlenDynamicPersistentTileSchedulerILi128ELi112ELi256ELi256ELb1ELb1ELb0ELb1ELb1ELb1EEEEEEEEEvNT_6ParamsE:
	.zero		1608


//--------------------- .nv.constant0._ZN7cutlass13device_kernelIN5flash19enable_sm80_to_sm89INS1_16FlashAttnFwdSm80INS1_25CollectiveMainloopFwdSm80ILi8ELi1ELb1EN4cute5tupleIJNS5_1CILi128EEENS7_ILi112EEES8_EEELi128ENS_6half_tEfNS_4arch4Sm80ELb1ELb0ELb1ELb1ELb1ELb1ELb1ELb1EEENS1_21CollectiveEpilogueFwdINS6_IJS8_S8_S9_EEENS6_IJNS7_ILi1EEESH_SH_EEESB_SD_Li256ELb1ELb1ELb1ELb0EEENS1_36VarlenDynamicPersistentTileSchedulerILi128ELi112ELi256ELi256ELb1ELb1ELb0ELb1ELb1ELb1EEEEEEEEEvNT_6ParamsE --------------------------
	.section	.nv.constant0._ZN7cutlass13device_kernelIN5flash19enable_sm80_to_sm89INS1_16FlashAttnFwdSm80INS1_25CollectiveMainloopFwdSm80ILi8ELi1ELb1EN4cute5tupleIJNS5_1CILi128EEENS7_ILi112EEES8_EEELi128ENS_6half_tEfNS_4arch4Sm80ELb1ELb0ELb1ELb1ELb1ELb1ELb1ELb1EEENS1_21CollectiveEpilogueFwdINS6_IJS8_S8_S9_EEENS6_IJNS7_ILi1EEESH_SH_EEESB_SD_Li256ELb1ELb1ELb1ELb0EEENS1_36VarlenDynamicPersistentTileSchedulerILi128ELi112ELi256ELi256ELb1ELb1ELb0ELb1ELb1ELb1EEEEEEEEEvNT_6ParamsE,"a",@progbits
	.sectionflags	@""
	.align	4
.nv.constant0._ZN7cutlass13device_kernelIN5flash19enable_sm80_to_sm89INS1_16FlashAttnFwdSm80INS1_25CollectiveMainloopFwdSm80ILi8ELi1ELb1EN4cute5tupleIJNS5_1CILi128EEENS7_ILi112EEES8_EEELi128ENS_6half_tEfNS_4arch4Sm80ELb1ELb0ELb1ELb1ELb1ELb1ELb1ELb1EEENS1_21CollectiveEpilogueFwdINS6_IJS8_S8_S9_EEENS6_IJNS7_ILi1EEESH_SH_EEESB_SD_Li256ELb1ELb1ELb1ELb0EEENS1_36VarlenDynamicPersistentTileSchedulerILi128ELi112ELi256ELi256ELb1ELb1ELb0ELb1ELb1ELb1EEEEEEEEEvNT_6ParamsE:
	.zero		1608


//--------------------- .nv.constant0._ZN7cutlass13device_kernelIN5flash19enable_sm80_to_sm89INS1_16FlashAttnFwdSm80INS1_25CollectiveMainloopFwdSm80ILi8ELi1ELb1EN4cute5tupleIJNS5_1CILi128EEES8_S8_EEELi128ENS_6half_tEfNS_4arch4Sm80ELb0ELb0ELb0ELb0ELb1ELb0ELb1ELb1EEENS1_21CollectiveEpilogueFwdIS9_NS6_IJNS7_ILi1EEESF_SF_EEESA_SC_Li256ELb0ELb1ELb1ELb0EEENS1_19SingleTileSchedulerILb0ELb1ELb1ELi128EEEEEEEEEvNT_6ParamsE --------------------------
	.section	.nv.constant0._ZN7cutlass13device_kernelIN5flash19enable_sm80_to_sm89INS1_16FlashAttnFwdSm80INS1_25CollectiveMainloopFwdSm80ILi8ELi1ELb1EN4cute5tupleIJNS5_1CILi128EEES8_S8_EEELi128ENS_6half_tEfNS_4arch4Sm80ELb0ELb0ELb0ELb0ELb1ELb0ELb1ELb1EEENS1_21CollectiveEpilogueFwdIS9_NS6_IJNS7_ILi1EEESF_SF_EEESA_SC_Li256ELb0ELb1ELb1ELb0EEENS1_19SingleTileSchedulerILb0ELb1ELb1ELi128EEEEEEEEEvNT_6ParamsE,"a",@progbits
	.sectionflags	@""
	.align	4
.nv.constant0._ZN7cutlass13device_kernelIN5flash19enable_sm80_to_sm89INS1_16FlashAttnFwdSm80INS1_25CollectiveMainloopFwdSm80ILi8ELi1ELb1EN4cute5tupleIJNS5_1CILi128EEES8_S8_EEELi128ENS_6half_tEfNS_4arch4Sm80ELb0ELb0ELb0ELb0ELb1ELb0ELb1ELb1EEENS1_21CollectiveEpilogueFwdIS9_NS6_IJNS7_ILi1EEESF_SF_EEESA_SC_Li256ELb0ELb1ELb1ELb0EEENS1_19SingleTileSchedulerILb0ELb1ELb1ELi128EEEEEEEEEvNT_6ParamsE:
	.zero		1576


//--------------------- .nv.constant0._ZN7cutlass13device_kernelIN5flash19enable_sm80_to_sm89INS1_16FlashAttnFwdSm80INS1_25CollectiveMainloopFwdSm80ILi8ELi1ELb1EN4cute5tupleIJNS5_1CILi128EEENS7_ILi96EEES8_EEELi128ENS_6half_tEfNS_4arch4Sm80ELb0ELb1ELb0ELb0ELb1ELb0ELb1ELb1EEENS1_21CollectiveEpilogueFwdINS6_IJS8_S8_S9_EEENS6_IJNS7_ILi1EEESH_SH_EEESB_SD_Li256ELb0ELb1ELb1ELb0EEENS1_19SingleTileSchedulerILb0ELb1ELb1ELi128EEEEEEEEEvNT_6ParamsE --------------------------
	.section	.nv.constant0._ZN7cutlass13device_kernelIN5flash19enable_sm80_to_sm89INS1_16FlashAttnFwdSm80INS1_25CollectiveMainloopFwdSm80ILi8ELi1ELb1EN4cute5tupleIJNS5_1CILi128EEENS7_ILi96EEES8_EEELi128ENS_6half_tEfNS_4arch4Sm80ELb0ELb1ELb0ELb0ELb1ELb0ELb1ELb1EEENS1_21CollectiveEpilogueFwdINS6_IJS8_S8_S9_EEENS6_IJNS7_ILi1EEESH_SH_EEESB_SD_Li256ELb0ELb1ELb1ELb0EEENS1_19SingleTileSchedulerILb0ELb1ELb1ELi128EEEEEEEEEvNT_6ParamsE,"a",@progbits
	.sectionflags	@""
	.align	4
.nv.constant0._ZN7cutlass13device_kernelIN5flash19enable_sm80_to_sm89INS1_16FlashAttnFwdSm80INS1_25CollectiveMainloopFwdSm80ILi8ELi1ELb1EN4cute5tupleIJNS5_1CILi128EEENS7_ILi96EEES8_EEELi128ENS_6half_tEfNS_4arch4Sm80ELb0ELb1ELb0ELb0ELb1ELb0ELb1ELb1EEENS1_21CollectiveEpilogueFwdINS6_IJS8_S8_S9_EEENS6_IJNS7_ILi1EEESH_SH_EEESB_SD_Li256ELb0ELb1ELb1ELb0EEENS1_19SingleTileSchedulerILb0ELb1ELb1ELi128EEEEEEEEEvNT_6ParamsE:
	.zero		1576


//--------------------- .nv.constant0._ZN7cutlass13device_kernelIN5flash19enable_sm80_to_sm89INS1_16FlashAttnFwdSm80INS1_25CollectiveMainloopFwdSm80ILi8ELi1ELb1EN4cute5tupleIJNS5_1CILi128EEES8_S8_EEELi128ENS_6half_tEfNS_4arch4Sm80ELb1ELb0ELb0ELb0ELb1ELb0ELb1ELb1EEENS1_21CollectiveEpilogueFwdIS9_NS6_IJNS7_ILi1EEESF_SF_EEESA_SC_Li256ELb0ELb1ELb1ELb0EEENS1_30DynamicPersistentTileSchedulerILi256ELi256ELb1ELb1ELb0EEEEEEEEEvNT_6ParamsE --------------------------
	.section	.nv.constant0._ZN7cutlass13device_kernelIN5flash19enable_sm80_to_sm89INS1_16FlashAttnFwdSm80INS1_25CollectiveMainloopFwdSm80ILi8ELi1ELb1EN4cute5tupleIJNS5_1CILi128EEES8_S8_EEELi128ENS_6half_tEfNS_4arch4Sm80ELb1ELb0ELb0ELb0ELb1ELb0ELb1ELb1EEENS1_21CollectiveEpilogueFwdIS9_NS6_IJNS7_ILi1EEESF_SF_EEESA_SC_Li256ELb0ELb1ELb1ELb0EEENS1_30DynamicPersistentTileSchedulerILi256ELi256ELb1ELb1ELb0EEEEEEEEEvNT_6ParamsE,"a",@progbits
	.sectionflags	@""
	.align	4
.nv.constant0._ZN7cutlass13device_kernelIN5flash19enable_sm80_to_sm89INS1_16FlashAttnFwdSm80INS1_25CollectiveMainloopFwdSm80ILi8ELi1ELb1EN4cute5tupleIJNS5_1CILi128EEES8_S8_EEELi128ENS_6half_tEfNS_4arch4Sm80ELb1ELb0ELb0ELb0ELb1ELb0ELb1ELb1EEENS1_21CollectiveEpilogueFwdIS9_NS6_IJNS7_ILi1EEESF_SF_EEESA_SC_Li256ELb0ELb1ELb1ELb0EEENS1_30DynamicPersistentTileSchedulerILi256ELi256ELb1ELb1ELb0EEEEEEEEEvNT_6ParamsE:
	.zero		1592


//--------------------- .nv.constant0._ZN7cutlass13device_kernelIN5flash19enable_sm80_to_sm89INS1_16FlashAttnFwdSm80INS1_25CollectiveMainloopFwdSm80ILi4ELi1ELb0EN4cute5tupleIJNS5_1CILi128EEENS7_ILi64EEES8_EEELi128ENS_6half_tEfNS_4arch4Sm80ELb0ELb0ELb0ELb0ELb1ELb0ELb1ELb1EEENS1_21CollectiveEpilogueFwdINS6_IJS8_S8_S9_EEENS6_IJNS7_ILi1EEESH_SH_EEESB_SD_Li128ELb0ELb1ELb1ELb0EEENS1_19SingleTileSchedulerILb0ELb1ELb1ELi128EEEEEEEEEvNT_6ParamsE --------------------------
	.section	.nv.constant0._ZN7cutlass13device_kernelIN5flash19enable_sm80_to_sm89INS1_16FlashAttnFwdSm80INS1_25CollectiveMainloopFwdSm80ILi4ELi1ELb0EN4cute5tupleIJNS5_1CILi128EEENS7_ILi64EEES8_EEELi128ENS_6half_tEfNS_4arch4Sm80ELb0ELb0ELb0ELb0ELb1ELb0ELb1ELb1EEENS1_21CollectiveEpilogueFwdINS6_IJS8_S8_S9_EEENS6_IJNS7_ILi1EEESH_SH_EEESB_SD_Li128ELb0ELb1ELb1ELb0EEENS1_19SingleTileSchedulerILb0ELb1ELb1ELi128EEEEEEEEEvNT_6ParamsE,"a",@progbits
	.sectionflags	@""
	.align	4
.nv.constant0._ZN7cutlass13device_kernelIN5flash19enable_sm80_to_sm89INS1_16FlashAttnFwdSm80INS1_25CollectiveMainloopFwdSm80ILi4ELi1ELb0EN4cute5tupleIJNS5_1CILi128EEENS7_ILi64EEES8_EEELi128ENS_6half_tEfNS_4arch4Sm80ELb0ELb0ELb0ELb0ELb1ELb0ELb1ELb1EEENS1_21CollectiveEpilogueFwdINS6_IJS8_S8_S9_EEENS6_IJNS7_ILi1EEESH_SH_EEESB_SD_Li128ELb0ELb1ELb1ELb0EEENS1_19SingleTileSchedulerILb0ELb1ELb1ELi128EEEEEEEEEvNT_6ParamsE:
	.zero		1576


//--------------------- .nv.constant0._ZN7cutlass13device_kernelIN5flash19enable_sm80_to_sm89INS1_16FlashAttnFwdSm80INS1_25CollectiveMainloopFwdSm80ILi8ELi1ELb1EN4cute5tupleIJNS5_1CILi128EEENS7_ILi112EEES8_EEELi128ENS_6half_tEfNS_4arch4Sm80ELb0ELb0ELb0ELb1ELb1ELb0ELb1ELb1EEENS1_21CollectiveEpilogueFwdINS6_IJS8_S8_S9_EEENS6_IJNS7_ILi1EEESH_SH_EEESB_SD_Li256ELb1ELb1ELb1ELb0EEENS1_36VarlenDynamicPersistentTileSchedulerILi128ELi112ELi256ELi256ELb1ELb1ELb0ELb0ELb1ELb1EEEEEEEEEvNT_6ParamsE --------------------------
	.section	.nv.constant0._ZN7cutlass13device_kernelIN5flash19enable_sm80_to_sm89INS1_16FlashAttnFwdSm80INS1_25CollectiveMainloopFwdSm80ILi8ELi1ELb1EN4cute5tupleIJNS5_1CILi128EEENS7_ILi112EEES8_EEELi128ENS_6half_tEfNS_4arch4Sm80ELb0ELb0ELb0ELb1ELb1ELb0ELb1ELb1EEENS1_21CollectiveEpilogueFwdINS6_IJS8_S8_S9_EEENS6_IJNS7_ILi1EEESH_SH_EEESB_SD_Li256ELb1ELb1ELb1ELb0EEENS1_36VarlenDynamicPersistentTileSchedulerILi128ELi112ELi256ELi256ELb1ELb1ELb0ELb0ELb1ELb1EEEEEEEEEvNT_6ParamsE,"a",@progbits
	.sectionflags	@""
	.align	4
.nv.constant0._ZN7cutlass13device_kernelIN5flash19enable_sm80_to_sm89INS1_16FlashAttnFwdSm80INS1_25CollectiveMainloopFwdSm80ILi8ELi1ELb1EN4cute5tupleIJNS5_1CILi128EEENS7_ILi112EEES8_EEELi128ENS_6half_tEfNS_4arch4Sm80ELb0ELb0ELb0ELb1ELb1ELb0ELb1ELb1EEENS1_21CollectiveEpilogueFwdINS6_IJS8_S8_S9_EEENS6_IJNS7_ILi1EEESH_SH_EEESB_SD_Li256ELb1ELb1ELb1ELb0EEENS1_36VarlenDynamicPersistentTileSchedulerILi128ELi112ELi256ELi256ELb1ELb1ELb0ELb0ELb1ELb1EEEEEEEEEvNT_6ParamsE:
	.zero		1608


//--------------------- .nv.constant0._ZN7cutlass13device_kernelIN5flash19enable_sm80_to_sm89INS1_16FlashAttnFwdSm80INS1_25CollectiveMainloopFwdSm80ILi8ELi1ELb1EN4cute5tupleIJNS5_1CILi128EEENS7_ILi112EEES8_EEELi128ENS_6half_tEfNS_4arch4Sm80ELb0ELb0ELb0ELb1ELb1ELb1ELb1ELb1EEENS1_21CollectiveEpilogueFwdINS6_IJS8_S8_S9_EEENS6_IJNS7_ILi1EEESH_SH_EEESB_SD_Li256ELb1ELb1ELb1ELb0EEENS1_36VarlenDynamicPersistentTileSchedulerILi128ELi112ELi256ELi256ELb1ELb1ELb0ELb0ELb1ELb1EEEEEEEEEvNT_6ParamsE --------------------------
	.section	.nv.constant0._ZN7cutlass13device_kernelIN5flash19enable_sm80_to_sm89INS1_16FlashAttnFwdSm80INS1_25CollectiveMainloopFwdSm80ILi8ELi1ELb1EN4cute5tupleIJNS5_1CILi128EEENS7_ILi112EEES8_EEELi128ENS_6half_tEfNS_4arch4Sm80ELb0ELb0ELb0ELb1ELb1ELb1ELb1ELb1EEENS1_21CollectiveEpilogueFwdINS6_IJS8_S8_S9_EEENS6_IJNS7_ILi1EEESH_SH_EEESB_SD_Li256ELb1ELb1ELb1ELb0EEENS1_36VarlenDynamicPersistentTileSchedulerILi128ELi112ELi256ELi256ELb1ELb1ELb0ELb0ELb1ELb1EEEEEEEEEvNT_6ParamsE,"a",@progbits
	.sectionflags	@""
	.align	4
.nv.constant0._ZN7cutlass13device_kernelIN5flash19enable_sm80_to_sm89INS1_16FlashAttnFwdSm80INS1_25CollectiveMainloopFwdSm80ILi8ELi1ELb1EN4cute5tupleIJNS5_1CILi128EEENS7_ILi112EEES8_EEELi128ENS_6half_tEfNS_4arch4Sm80ELb0ELb0ELb0ELb1ELb1ELb1ELb1ELb1EEENS1_21CollectiveEpilogueFwdINS6_IJS8_S8_S9_EEENS6_IJNS7_ILi1EEESH_SH_EEESB_SD_Li256ELb1ELb1ELb1ELb0EEENS1_36VarlenDynamicPersistentTileSchedulerILi128ELi112ELi256ELi256ELb1ELb1ELb0ELb0ELb1ELb1EEEEEEEEEvNT_6ParamsE:
	.zero		1608


//--------------------- .nv.constant0._ZN7cutlass13device_kernelIN5flash19enable_sm80_to_sm89INS1_16FlashAttnFwdSm80INS1_25CollectiveMainloopFwdSm80ILi4ELi1ELb0EN4cute5tupleIJNS5_1CILi128EEENS7_ILi48EEES8_EEELi128ENS_6half_tEfNS_4arch4Sm80ELb0ELb1ELb0ELb0ELb1ELb0ELb1ELb1EEENS1_21CollectiveEpilogueFwdINS6_IJS8_S8_S9_EEENS6_IJNS7_ILi1EEESH_SH_EEESB_SD_Li128ELb0ELb1ELb1ELb0EEENS1_19SingleTileSchedulerILb0ELb1ELb1ELi128EEEEEEEEEvNT_6ParamsE --------------------------
	.section	.nv.constant0._ZN7cutlass13device_kernelIN5flash19enable_sm80_to_sm89INS1_16FlashAttnFwdSm80INS1_25CollectiveMainloopFwdSm80ILi4ELi1ELb0EN4cute5tupleIJNS5_1CILi128EEENS7_ILi48EEES8_EEELi128ENS_6half_tEfNS_4arch4Sm80ELb0ELb1ELb0ELb0ELb1ELb0ELb1ELb1EEENS1_21CollectiveEpilogueFwdINS6_IJS8_S8_S9_EEENS6_IJNS7_ILi1EEESH_SH_EEESB_SD_Li128ELb0ELb1ELb1ELb0EEENS1_19SingleTileSchedulerILb0ELb1ELb1ELi128EEEEEEEEEvNT_6ParamsE,"a",@progbits
	.sectionflags	@""
	.align	4
.nv.constant0._ZN7cutlass13device_kernelIN5flash19enable_sm80_to_sm89INS1_16FlashAttnFwdSm80INS1_25CollectiveMainloopFwdSm80ILi4ELi1ELb0EN4cute5tupleIJNS5_1CILi128EEENS7_ILi48EEES8_EEELi128ENS_6half_tEfNS_4arch4Sm80ELb0ELb1ELb0ELb0ELb1ELb0ELb1ELb1EEENS1_21CollectiveEpilogueFwdINS6_IJS8_S8_S9_EEENS6_IJNS7_ILi1EEESH_SH_EEESB_SD_Li128ELb0ELb1ELb1ELb0EEENS1_19SingleTileSchedulerILb0ELb1ELb1ELi128EEEEEEEEEvNT_6ParamsE:
	.zero		1576


//--------------------- .nv.constant0._ZN7cutlass13device_kernelIN5flash19enable_sm80_to_sm89INS1_16FlashAttnFwdSm80INS1_25CollectiveMainloopFwdSm80ILi8ELi1ELb1EN4cute5tupleIJNS5_1CILi128EEENS7_ILi96EEES8_EEELi128ENS_6half_tEfNS_4arch4Sm80ELb0ELb1ELb0ELb1ELb1ELb0ELb1ELb1EEENS1_21CollectiveEpilogueFwdINS6_IJS8_S8_S9_EEENS6_IJNS7_ILi1EEESH_SH_EEESB_SD_Li256ELb1ELb1ELb1ELb0EEENS1_36VarlenDynamicPersistentTileSchedulerILi128ELi96ELi256ELi256ELb1ELb1ELb0ELb1ELb0ELb1EEEEEEEEEvNT_6ParamsE --------------------------
	.section	.nv.constant0._ZN7cutlass13device_kernelIN5flash19enable_sm80_to_sm89INS1_16FlashAttnFwdSm80INS1_25CollectiveMainloopFwdSm80ILi8ELi1ELb1EN4cute5tupleIJNS5_1CILi128EEENS7_ILi96EEES8_EEELi128ENS_6half_tEfNS_4arch4Sm80ELb0ELb1ELb0ELb1ELb1ELb0ELb1ELb1EEENS1_21CollectiveEpilogueFwdINS6_IJS8_S8_S9_EEENS6_IJNS7_ILi1EEESH_SH_EEESB_SD_Li256ELb1ELb1ELb1ELb0EEENS1_36VarlenDynamicPersistentTileSchedulerILi128ELi96ELi256ELi256ELb1ELb1ELb0ELb1ELb0ELb1EEEEEEEEEvNT_6ParamsE,"a",@progbits
	.sectionflags	@""
	.align	4
.nv.constant0._ZN7cutlass13device_kernelIN5flash19enable_sm80_to_sm89INS1_16FlashAttnFwdSm80INS1_25CollectiveMainloopFwdSm80ILi8ELi1ELb1EN4cute5tupleIJNS5_1CILi128EEENS7_ILi96EEES8_EEELi128ENS_6half_tEfNS_4arch4Sm80ELb0ELb1ELb0ELb1ELb1ELb0ELb1ELb1EEENS1_21CollectiveEpilogueFwdINS6_IJS8_S8_S9_EEENS6_IJNS7_ILi1EEESH_SH_EEESB_SD_Li256ELb1ELb1ELb1ELb0EEENS1_36VarlenDynamicPersistentTileSchedulerILi128ELi96ELi256ELi256ELb1ELb1ELb0ELb1ELb0ELb1EEEEEEEEEvNT_6ParamsE:
	.zero		1608


//--------------------- .nv.constant0._ZN7cutlass13device_kernelIN5flash19enable_sm80_to_sm89INS1_16FlashAttnFwdSm80INS1_25CollectiveMainloopFwdSm80ILi8ELi1ELb1EN4cute5tupleIJNS5_1CILi128EEENS7_ILi96EEES8_EEELi128ENS_6half_tEfNS_4arch4Sm80ELb0ELb1ELb0ELb1ELb1ELb1ELb1ELb1EEENS1_21CollectiveEpilogueFwdINS6_IJS8_S8_S9_EEENS6_IJNS7_ILi1EEESH_SH_EEESB_SD_Li256ELb1ELb1ELb1ELb0EEENS1_36VarlenDynamicPersistentTileSchedulerILi128ELi96ELi256ELi256ELb1ELb1ELb0ELb1ELb0ELb1EEEEEEEEEvNT_6ParamsE --------------------------
	.section	.nv.constant0._ZN7cutlass13device_kernelIN5flash19enable_sm80_to_sm89INS1_16FlashAttnFwdSm80INS1_25CollectiveMainloopFwdSm80ILi8ELi1ELb1EN4cute5tupleIJNS5_1CILi128EEENS7_ILi96EEES8_EEELi128ENS_6half_tEfNS_4arch4Sm80ELb0ELb1ELb0ELb1ELb1ELb1ELb1ELb1EEENS1_21CollectiveEpilogueFwdINS6_IJS8_S8_S9_EEENS6_IJNS7_ILi1EEESH_SH_EEESB_SD_Li256ELb1ELb1ELb1ELb0EEENS1_36VarlenDynamicPersistentTileSchedulerILi128ELi96ELi256ELi256ELb1ELb1ELb0ELb1ELb0ELb1EEEEEEEEEvNT_6ParamsE,"a",@progbits
	.sectionflags	@""
	.align	4
.nv.constant0._ZN7cutlass13device_kernelIN5flash19enable_sm80_to_sm89INS1_16FlashAttnFwdSm80INS1_25CollectiveMainloopFwdSm80ILi8ELi1ELb1EN4cute5tupleIJNS5_1CILi128EEENS7_ILi96EEES8_EEELi128ENS_6half_tEfNS_4arch4Sm80ELb0ELb1ELb0ELb1ELb1ELb1ELb1ELb1EEENS1_21CollectiveEpilogueFwdINS6_IJS8_S8_S9_EEENS6_IJNS7_ILi1EEESH_SH_EEESB_SD_Li256ELb1ELb1ELb1ELb0EEENS1_36VarlenDynamicPersistentTileSchedulerILi128ELi96ELi256ELi256ELb1ELb1ELb0ELb1ELb0ELb1EEEEEEEEEvNT_6ParamsE:
	.zero		1608


//--------------------- .nv.constant0._ZN7cutlass13device_kernelIN5flash19enable_sm80_to_sm89INS1_16FlashAttnFwdSm80INS1_25CollectiveMainloopFwdSm80ILi4ELi1ELb0EN4cute5tupleIJNS5_1CILi128EEENS7_ILi64EEES8_EEELi128ENS_6half_tEfNS_4arch4Sm80ELb1ELb0ELb0ELb0ELb1ELb0ELb1ELb1EEENS1_21CollectiveEpilogueFwdINS6_IJS8_S8_S9_EEENS6_IJNS7_ILi1EEESH_SH_EEESB_SD_Li128ELb0ELb1ELb1ELb0EEENS1_30DynamicPersistentTileSchedulerILi128ELi128ELb1ELb1ELb0EEEEEEEEEvNT_6ParamsE --------------------------
	.section	.nv.constant0._ZN7cutlass13device_kernelIN5flash19enable_sm80_to_sm89INS1_16FlashAttnFwdSm80INS1_25CollectiveMainloopFwdSm80ILi4ELi1ELb0EN4cute5tupleIJNS5_1CILi128EEENS7_ILi64EEES8_EEELi128ENS_6half_tEfNS_4arch4Sm80ELb1ELb0ELb0ELb0ELb1ELb0ELb1ELb1EEENS1_21CollectiveEpilogueFwdINS6_IJS8_S8_S9_EEENS6_IJNS7_ILi1EEESH_SH_EEESB_SD_Li128ELb0ELb1ELb1ELb0EEENS1_30DynamicPersistentTileSchedulerILi128ELi128ELb1ELb1ELb0EEEEEEEEEvNT_6ParamsE,"a",@progbits
	.sectionflags	@""
	.align	4
.nv.constant0._ZN7cutlass13device_kernelIN5flash19enable_sm80_to_sm89INS1_16FlashAttnFwdSm80INS1_25CollectiveMainloopFwdSm80ILi4ELi1ELb0EN4cute5tupleIJNS5_1CILi128EEENS7_ILi64EEES8_EEELi128ENS_6half_tEfNS_4arch4Sm80ELb1ELb0ELb0ELb0ELb1ELb0ELb1ELb1EEENS1_21CollectiveEpilogueFwdINS6_IJS8_S8_S9_EEENS6_IJNS7_ILi1EEESH_SH_EEESB_SD_Li128ELb0ELb1ELb1ELb0EEENS1_30DynamicPersistentTileSchedulerILi128ELi128ELb1ELb1ELb0EEEEEEEEEvNT_6ParamsE:
	.zero		1592


//--------------------- .nv.constant0._ZN7cutlass13device_kernelIN5flash19enable_sm80_to_sm89INS1_16FlashAttnFwdSm80INS1_25CollectiveMainloopFwdSm80ILi8ELi1ELb1EN4cute5tupleIJNS5_1CILi128EEENS7_ILi112EEES8_EEELi128ENS_6half_tEfNS_4arch4Sm80ELb1ELb0ELb0ELb1ELb1ELb0ELb1ELb1EEENS1_21CollectiveEpilogueFwdINS6_IJS8_S8_S9_EEENS6_IJNS7_ILi1EEESH_SH_EEESB_SD_Li256ELb1ELb1ELb1ELb0EEENS1_36VarlenDynamicPersistentTileSchedulerILi128ELi112ELi256ELi256ELb1ELb1ELb0ELb1ELb1ELb1EEEEEEEEEvNT_6ParamsE --------------------------
	.section	.nv.constant0._ZN7cutlass13device_kernelIN5flash19enable_sm80_to_sm89INS1_16FlashAttnFwdSm80INS1_25CollectiveMainloopFwdSm80ILi8ELi1ELb1EN4cute5tupleIJNS5_1CILi128EEENS7_ILi112EEES8_EEELi128ENS_6half_tEfNS_4arch4Sm80ELb1ELb0ELb0ELb1ELb1ELb0ELb1ELb1EEENS1_21CollectiveEpilogueFwdINS6_IJS8_S8_S9_EEENS6_IJNS7_ILi1EEESH_SH_EEESB_SD_Li256ELb1ELb1ELb1ELb0EEENS1_36VarlenDynamicPersistentTileSchedulerILi128ELi112ELi256ELi256ELb1ELb1ELb0ELb1ELb1ELb1EEEEEEEEEvNT_6ParamsE,"a",@progbits
	.sectionflags	@""
	.align	4
.nv.constant0._ZN7cutlass13device_kernelIN5flash19enable_sm80_to_sm89INS1_16FlashAttnFwdSm80INS1_25CollectiveMainloopFwdSm80ILi8ELi1ELb1EN4cute5tupleIJNS5_1CILi128EEENS7_ILi112EEES8_EEELi128ENS_6half_tEfNS_4arch4Sm80ELb1ELb0ELb0ELb1ELb1ELb0ELb1ELb1EEENS1_21CollectiveEpilogueFwdINS6_IJS8_S8_S9_EEENS6_IJNS7_ILi1EEESH_SH_EEESB_SD_Li256ELb1ELb1ELb1ELb0EEENS1_36VarlenDynamicPersistentTileSchedulerILi128ELi112ELi256ELi256ELb1ELb1ELb0ELb1ELb1ELb1EEEEEEEEEvNT_6ParamsE:
	.zero		1608


//--------------------- .nv.constant0._ZN7cutlass13device_kernelIN5flash19enable_sm80_to_sm89INS1_16FlashAttnFwdSm80INS1_25CollectiveMainloopFwdSm80ILi8ELi1ELb1EN4cute5tupleIJNS5_1CILi128EEENS7_ILi112EEES8_EEELi128ENS_6half_tEfNS_4arch4Sm80ELb1ELb0ELb0ELb1ELb1ELb1ELb1ELb1EEENS1_21CollectiveEpilogueFwdINS6_IJS8_S8_S9_EEENS6_IJNS7_ILi1EEESH_SH_EEESB_SD_Li256ELb1ELb1ELb1ELb0EEENS1_36VarlenDynamicPersistentTileSchedulerILi128ELi112ELi256ELi256ELb1ELb1ELb0ELb1ELb1ELb1EEEEEEEEEvNT_6ParamsE --------------------------
	.section	.nv.constant0._ZN7cutlass13device_kernelIN5flash19enable_sm80_to_sm89INS1_16FlashAttnFwdSm80INS1_25CollectiveMainloopFwdSm80ILi8ELi1ELb1EN4cute5tupleIJNS5_1CILi128EEENS7_ILi112EEES8_EEELi128ENS_6half_tEfNS_4arch4Sm80ELb1ELb0ELb0ELb1ELb1ELb1ELb1ELb1EEENS1_21CollectiveEpilogueFwdINS6_IJS8_S8_S9_EEENS6_IJNS7_ILi1EEESH_SH_EEESB_SD_Li256ELb1ELb1ELb1ELb0EEENS1_36VarlenDynamicPersistentTileSchedulerILi128ELi112ELi256ELi256ELb1ELb1ELb0ELb1ELb1ELb1EEEEEEEEEvNT_6ParamsE,"a",@progbits
	.sectionflags	@""
	.align	4
.nv.constant0._ZN7cutlass13device_kernelIN5flash19enable_sm80_to_sm89INS1_16FlashAttnFwdSm80INS1_25CollectiveMainloopFwdSm80ILi8ELi1ELb1EN4cute5tupleIJNS5_1CILi128EEENS7_ILi112EEES8_EEELi128ENS_6half_tEfNS_4arch4Sm80ELb1ELb0ELb0ELb1ELb1ELb1ELb1ELb1EEENS1_21CollectiveEpilogueFwdINS6_IJS8_S8_S9_EEENS6_IJNS7_ILi1EEESH_SH_EEESB_SD_Li256ELb1ELb1ELb1ELb0EEENS1_36VarlenDynamicPersistentTileSchedulerILi128ELi112ELi256ELi256ELb1ELb1ELb0ELb1ELb1ELb1EEEEEEEEEvNT_6ParamsE:
	.zero		1608


//--------------------- SYMBOLS --------------------------

	.type		.nv.reservedSmem.offset0,@object
	.size		.nv.reservedSmem.offset0,0x4
